def gluon_tcgen05(
    a_ptr,
    b_ptr,
    c_ptr,
    M,
    N,
    K,
    stride_am,
    stride_bk,
    stride_cm,
    BLOCK_M: gl.constexpr,
    BLOCK_N: gl.constexpr,
    BLOCK_K: gl.constexpr,
    DTYPE: gl.constexpr,
    A_LAYOUT: gl.constexpr,
    B_LAYOUT: gl.constexpr,
    C_LAYOUT: gl.constexpr,
    B_SHAPE: gl.constexpr,
    TMEM_LAYOUT: gl.constexpr,
    TMEM_REG: gl.constexpr,
    TRANS_B: gl.constexpr,
    NUM_BUFFERS: gl.constexpr,
):
    a_desc = tma.make_tensor_descriptor(
        a_ptr, [M, K], [stride_am, 1], [BLOCK_M, BLOCK_K], A_LAYOUT
    )
    b_desc = tma.make_tensor_descriptor(
        b_ptr,
        [N, K] if TRANS_B else [K, N],
        [stride_bk, 1],
        B_SHAPE,
        B_LAYOUT,
    )
    c_desc = tma.make_tensor_descriptor(
        c_ptr, [M, N], [stride_cm, 1], [BLOCK_M, BLOCK_N], C_LAYOUT
    )

    a_bufs = gl.allocate_shared_memory(
        DTYPE, [NUM_BUFFERS, BLOCK_M, BLOCK_K], A_LAYOUT
    )
    b_bufs = gl.allocate_shared_memory(DTYPE, [NUM_BUFFERS] + B_SHAPE, B_LAYOUT)

    pid_m = gl.program_id(0)
    pid_n = gl.program_id(1)
    off_m = pid_m * BLOCK_M
    off_n = pid_n * BLOCK_N

    tma_bars = gl.allocate_shared_memory(
        gl.int64, [NUM_BUFFERS, 1], mbarrier.MBarrierLayout()
    )
    mma_bars = gl.allocate_shared_memory(
        gl.int64, [NUM_BUFFERS, 1], mbarrier.MBarrierLayout()
    )
    for i in gl.static_range(NUM_BUFFERS):
        mbarrier.init(tma_bars.index(i), count=1)
        mbarrier.init(mma_bars.index(i), count=1)

    acc_tmem = allocate_tensor_memory(gl.float32, [BLOCK_M, BLOCK_N], TMEM_LAYOUT)
    idx = 0
    phase = 0
    use_acc = False
    for k in range(0, K, BLOCK_K):
        a = a_bufs.index(idx)
        b = b_bufs.index(idx)
        tma_bar = tma_bars.index(idx)
        mma_bar = mma_bars.index(idx)
        mbarrier.expect(
            tma_bar, a_desc.block_type.nbytes + b_desc.block_type.nbytes
        )
        tma.async_copy_global_to_shared(a_desc, [off_m, k], tma_bar, a)
        tma.async_copy_global_to_shared(
            b_desc, [off_n, k] if TRANS_B else [k, off_n], tma_bar, b
        )
        mbarrier.wait(tma_bar, phase=phase)

        if TRANS_B:
            b = b.permute((1, 0))
        tcgen05_mma(a, b, acc_tmem, use_acc=use_acc)
        tcgen05_commit(mma_bar)
        mbarrier.wait(mma_bar, phase=phase)
        use_acc = True

        idx += 1
        if idx == NUM_BUFFERS:
            idx = 0
            phase ^= 1

    for i in gl.static_range(NUM_BUFFERS):
        mbarrier.invalidate(tma_bars.index(i))
        mbarrier.invalidate(mma_bars.index(i))

    acc = acc_tmem.load(TMEM_REG)
    c_smem = gl.allocate_shared_memory(DTYPE, [BLOCK_M, BLOCK_N], C_LAYOUT)
    c_smem.store(acc.to(DTYPE))
    fence_async_shared()
    tma.async_copy_shared_to_global(c_desc, [off_m, off_n], c_smem)
    tma.store_wait(pendings=0)

# config = {"BLOCK_K": 128, "BLOCK_M": 128, "BLOCK_N": 128, "arch": "sm_100", "dtype": "fp16", "num_buffers": 2, "num_warps": 8, "trans_b": 0}
# arch = sm_100


// ===== COMPILED SASS (sm_100a) =====

	.target	sm_100a

	.elftype	@"ET_EXEC"


//--------------------- .note.nv.tkinfo           --------------------------
	.section	.note.nv.tkinfo,"",@"SHT_NOTE"
	.sectionflags	@"SHF_NOTE_NV_TKINFO"
	.tkinfo
        /*0018*/ 	.word	0x00000081
        /*0030*/ 	.string	""
        /*0030*/ 	.string	"ptxas-blackwell"
        /*0030*/ 	.string	"Cuda compilation tools, release 12.9, V12.9.86"
        /*0030*/ 	.string	"Build cuda_12.9.r12.9/compiler.36037853_0"
        /*0030*/ 	.string	"-v  -suppress-debug-info  -lineinfo  -arch sm_100a "



//--------------------- .note.nv.cuver            --------------------------
	.section	.note.nv.cuver,"",@"SHT_NOTE"
	.sectionflags	@"SHF_NOTE_NV_CUVER"
        /*0018*/ 	.short	0x0001
        /*001a*/ 	.short	0x0064
        /*001c*/ 	.short	0x0001
        /*001e*/ 	.short	0x0000
        /*0020*/ 	.short	0x0001
        /*0022*/ 	.short	0x0000


//--------------------- .nv.info                  --------------------------
	.section	.nv.info,"",@"SHT_CUDA_INFO"
	.align	4


	//----- nvinfo : EIATTR_REGCOUNT
	.align		4
        /*0000*/ 	.byte	0x04, 0x2f
        /*0002*/ 	.short	(.L_4 - .L_3)
	.align		4
.L_3:
        /*0004*/ 	.word	index@(gluon_tcgen05)
        /*0008*/ 	.word	0x00000047


	//----- nvinfo : EIATTR_FRAME_SIZE
	.align		4
.L_4:
        /*000c*/ 	.byte	0x04, 0x11
        /*000e*/ 	.short	(.L_6 - .L_5)
	.align		4
.L_5:
        /*0010*/ 	.word	index@($__internal_2_$__cuda_sm10x_tcgen05_guardrail_trap_unallocated_columns_being_dealloced)
        /*0014*/ 	.word	0x00000000


	//----- nvinfo : EIATTR_FRAME_SIZE
	.align		4
.L_6:
        /*0018*/ 	.byte	0x04, 0x11
        /*001a*/ 	.short	(.L_8 - .L_7)
	.align		4
.L_7:
        /*001c*/ 	.word	index@($__internal_1_$__cuda_sm10x_tcgen05_guardrail_trap_phase_invalid_during_alloc)
        /*0020*/ 	.word	0x00000000


	//----- nvinfo : EIATTR_FRAME_SIZE
	.align		4
.L_8:
        /*0024*/ 	.byte	0x04, 0x11
        /*0026*/ 	.short	(.L_10 - .L_9)
	.align		4
.L_9:
        /*0028*/ 	.word	index@($__internal_0_$__cuda_sm10x_tcgen05_guardrail_trap_col_being_dealloced_not_returned_by_alloc)
        /*002c*/ 	.word	0x00000000


	//----- nvinfo : EIATTR_FRAME_SIZE
	.align		4
.L_10:
        /*0030*/ 	.byte	0x04, 0x11
        /*0032*/ 	.short	(.L_12 - .L_11)
	.align		4
.L_11:
        /*0034*/ 	.word	index@(gluon_tcgen05)
        /*0038*/ 	.word	0x00000000


	//----- nvinfo : EIATTR_MIN_STACK_SIZE
	.align		4
.L_12:
        /*003c*/ 	.byte	0x04, 0x12
        /*003e*/ 	.short	(.L_14 - .L_13)
	.align		4
.L_13:
        /*0040*/ 	.word	index@(gluon_tcgen05)
        /*0044*/ 	.word	0x00000000
.L_14:


//--------------------- .nv.info.gluon_tcgen05    --------------------------
	.section	.nv.info.gluon_tcgen05,"",@"SHT_CUDA_INFO"
	.sectionflags	@""
	.align	4


	//----- nvinfo : EIATTR_CUDA_API_VERSION
	.align		4
        /*0000*/ 	.byte	0x04, 0x37
        /*0002*/ 	.short	(.L_16 - .L_15)
.L_15:
        /*0004*/ 	.word	0x00000081


	//----- nvinfo : EIATTR_KPARAM_INFO
	.align		4
.L_16:
        /*0008*/ 	.byte	0x04, 0x17
        /*000a*/ 	.short	(.L_18 - .L_17)
.L_17:
        /*000c*/ 	.word	0x00000000
        /*0010*/ 	.short	0x000a
        /*0012*/ 	.short	0x0048
        /*0014*/ 	.byte	0x00, 0xf4, 0x21, 0x00


	//----- nvinfo : EIATTR_KPARAM_INFO
	.align		4
.L_18:
        /*0018*/ 	.byte	0x04, 0x17
        /*001a*/ 	.short	(.L_20 - .L_19)
.L_19:
        /*001c*/ 	.word	0x00000000
        /*0020*/ 	.short	0x0009
        /*0022*/ 	.short	0x0040
        /*0024*/ 	.byte	0x00, 0xf4, 0x21, 0x00


	//----- nvinfo : EIATTR_KPARAM_INFO
	.align		4
.L_20:
        /*0028*/ 	.byte	0x04, 0x17
        /*002a*/ 	.short	(.L_22 - .L_21)
.L_21:
        /*002c*/ 	.word	0x00000000
        /*0030*/ 	.short	0x0008
        /*0032*/ 	.short	0x0038
        /*0034*/ 	.byte	0x00, 0xf0, 0x21, 0x00


	//----- nvinfo : EIATTR_KPARAM_INFO
	.align		4
.L_22:
        /*0038*/ 	.byte	0x04, 0x17
        /*003a*/ 	.short	(.L_24 - .L_23)
.L_23:
        /*003c*/ 	.word	0x00000000
        /*0040*/ 	.short	0x0007
        /*0042*/ 	.short	0x0030
        /*0044*/ 	.byte	0x00, 0xf0, 0x21, 0x00


	//----- nvinfo : EIATTR_KPARAM_INFO
	.align		4
.L_24:
        /*0048*/ 	.byte	0x04, 0x17
        /*004a*/ 	.short	(.L_26 - .L_25)
.L_25:
        /*004c*/ 	.word	0x00000000
        /*0050*/ 	.short	0x0006
        /*0052*/ 	.short	0x0028
        /*0054*/ 	.byte	0x00, 0xf0, 0x21, 0x00


	//----- nvinfo : EIATTR_KPARAM_INFO
	.align		4
.L_26:
        /*0058*/ 	.byte	0x04, 0x17
        /*005a*/ 	.short	(.L_28 - .L_27)
.L_27:
        /*005c*/ 	.word	0x00000000
        /*0060*/ 	.short	0x0005
        /*0062*/ 	.short	0x0020
        /*0064*/ 	.byte	0x00, 0xf0, 0x11, 0x00


	//----- nvinfo : EIATTR_KPARAM_INFO
	.align		4
.L_28:
        /*0068*/ 	.byte	0x04, 0x17
        /*006a*/ 	.short	(.L_30 - .L_29)
.L_29:
        /*006c*/ 	.word	0x00000000
        /*0070*/ 	.short	0x0004
        /*0072*/ 	.short	0x001c
        /*0074*/ 	.byte	0x00, 0xf0, 0x11, 0x00


	//----- nvinfo : EIATTR_KPARAM_INFO
	.align		4
.L_30:
        /*0078*/ 	.byte	0x04, 0x17
        /*007a*/ 	.short	(.L_32 - .L_31)
.L_31:
        /*007c*/ 	.word	0x00000000
        /*0080*/ 	.short	0x0003
        /*0082*/ 	.short	0x0018
        /*0084*/ 	.byte	0x00, 0xf0, 0x11, 0x00


	//----- nvinfo : EIATTR_KPARAM_INFO
	.align		4
.L_32:
        /*0088*/ 	.byte	0x04, 0x17
        /*008a*/ 	.short	(.L_34 - .L_33)
.L_33:
        /*008c*/ 	.word	0x00000000
        /*0090*/ 	.short	0x0002
        /*0092*/ 	.short	0x0010
        /*0094*/ 	.byte	0x00, 0xf4, 0x21, 0x00


	//----- nvinfo : EIATTR_KPARAM_INFO
	.align		4
.L_34:
        /*0098*/ 	.byte	0x04, 0x17
        /*009a*/ 	.short	(.L_36 - .L_35)
.L_35:
        /*009c*/ 	.word	0x00000000
        /*00a0*/ 	.short	0x0001
        /*00a2*/ 	.short	0x0008
        /*00a4*/ 	.byte	0x00, 0xf4, 0x21, 0x00


	//----- nvinfo : EIATTR_KPARAM_INFO
	.align		4
.L_36:
        /*00a8*/ 	.byte	0x04, 0x17
        /*00aa*/ 	.short	(.L_38 - .L_37)
.L_37:
        /*00ac*/ 	.word	0x00000000
        /*00b0*/ 	.short	0x0000
        /*00b2*/ 	.short	0x0000
        /*00b4*/ 	.byte	0x00, 0xf4, 0x21, 0x00


	//----- nvinfo : EIATTR_AT_ENTRY_FRAGMENTS
	.align		4
.L_38:
        /*00b8*/ 	.byte	0x04, 0x4f
        /*00ba*/ 	.short	(.L_40 - .L_39)


	//   ....[0]....
.L_39:
        /*00bc*/ 	.word	0x00000004


	//----- nvinfo : EIATTR_RESERVED_SMEM_USED
	.align		4
.L_40:
        /*00c0*/ 	.byte	0x01, 0x41
	.zero		2


	//----- nvinfo : EIATTR_SPARSE_MMA_MASK
	.align		4
        /*00c4*/ 	.byte	0x03, 0x50
        /*00c6*/ 	.short	0x0000


	//----- nvinfo : EIATTR_TCGEN05_1CTA_USED
	.align		4
        /*00c8*/ 	.byte	0x01, 0x51
	.zero		2


	//----- nvinfo : EIATTR_MAXREG_COUNT
	.align		4
        /*00cc*/ 	.byte	0x03, 0x1b
        /*00ce*/ 	.short	0x00ff


	//----- nvinfo : EIATTR_NUM_BARRIERS
	.align		4
        /*00d0*/ 	.byte	0x02, 0x4c
        /*00d2*/ 	.byte	0x01
	.zero		1


	//----- nvinfo : EIATTR_INT_WARP_WIDE_INSTR_OFFSETS
	.align		4
        /*00d4*/ 	.byte	0x04, 0x31
        /*00d6*/ 	.short	(.L_42 - .L_41)


	//   ....[0]....
.L_41:
        /*00d8*/ 	.word	0x00001740


	//   ....[1]....
        /*00dc*/ 	.word	0x00001760


	//   ....[2]....
        /*00e0*/ 	.word	0x000017f0


	//   ....[3]....
        /*00e4*/ 	.word	0x000019c0


	//   ....[4]....
        /*00e8*/ 	.word	0x00001a10


	//   ....[5]....
        /*00ec*/ 	.word	0x00001a20


	//   ....[6]....
        /*00f0*/ 	.word	0x00001a30


	//   ....[7]....
        /*00f4*/ 	.word	0x00001e70


	//   ....[8]....
        /*00f8*/ 	.word	0x00001e80


	//   ....[9]....
        /*00fc*/ 	.word	0x00002000


	//   ....[10]....
        /*0100*/ 	.word	0x00002050


	//   ....[11]....
        /*0104*/ 	.word	0x00002060


	//   ....[12]....
        /*0108*/ 	.word	0x000020a0


	//   ....[13]....
        /*010c*/ 	.word	0x00002570


	//   ....[14]....
        /*0110*/ 	.word	0x00002580


	//   ....[15]....
        /*0114*/ 	.word	0x00002850


	//   ....[16]....
        /*0118*/ 	.word	0x00002860


	//   ....[17]....
        /*011c*/ 	.word	0x00002d50


	//   ....[18]....
        /*0120*/ 	.word	0x00002da0


	//----- nvinfo : EIATTR_COOP_GROUP_MASK_REGIDS
	.align		4
.L_42:
        /*0124*/ 	.byte	0x04, 0x29
        /*0126*/ 	.short	(.L_44 - .L_43)


	//   ....[0]....
.L_43:
        /*0128*/ 	.word	0xffffffff


	//   ....[1]....
        /*012c*/ 	.word	0xffffffff


	//   ....[2]....
        /*0130*/ 	.word	0xffffffff


	//   ....[3]....
        /*0134*/ 	.word	0xffffffff


	//   ....[4]....
        /*0138*/ 	.word	0xffffffff


	//   ....[5]....
        /*013c*/ 	.word	0xffffffff


	//   ....[6]....
        /*0140*/ 	.word	0xffffffff


	//   ....[7]....
        /*0144*/ 	.word	0xffffffff


	//   ....[8]....
        /*0148*/ 	.word	0xffffffff


	//   ....[9]....
        /*014c*/ 	.word	0xffffffff


	//----- nvinfo : EIATTR_COOP_GROUP_INSTR_OFFSETS
	.align		4
.L_44:
        /*0150*/ 	.byte	0x04, 0x28
        /*0152*/ 	.short	(.L_46 - .L_45)


	//   ....[0]....
.L_45:
        /*0154*/ 	.word	0x00000050


	//   ....[1]....
        /*0158*/ 	.word	0x00000310


	//   ....[2]....
        /*015c*/ 	.word	0x00000500


	//   ....[3]....
        /*0160*/ 	.word	0x000009c0


	//   ....[4]....
        /*0164*/ 	.word	0x00000b00


	//   ....[5]....
        /*0168*/ 	.word	0x00000fb0


	//   ....[6]....
        /*016c*/ 	.word	0x000010f0


	//   ....[7]....
        /*0170*/ 	.word	0x000015e0


	//   ....[8]....
        /*0174*/ 	.word	0x00002be0


	//   ....[9]....
        /*0178*/ 	.word	0x00002e50


	//----- nvinfo : EIATTR_VRC_CTA_INIT_COUNT
	.align		4
.L_46:
        /*017c*/ 	.byte	0x02, 0x4a
        /*017e*/ 	.byte	0x80
	.zero		1


	//----- nvinfo : EIATTR_MBARRIER_INSTR_OFFSETS
	.align		4
        /*0180*/ 	.byte	0x04, 0x39
        /*0182*/ 	.short	(.L_48 - .L_47)


	//   ....[0]....
.L_47:
        /*0184*/ 	.word	0x00001810
        /*0188*/ 	.word	0x000000ff
        /*018c*/ 	.word	0x00020000
        /*0190*/ 	.short	0x0100
        /*0192*/ 	.byte	0x09
	.zero		1


	//   ....[1]....
        /*0194*/ 	.word	0x00001820
        /*0198*/ 	.word	0x000000ff
        /*019c*/ 	.word	0x00020010
        /*01a0*/ 	.short	0x0100
        /*01a2*/ 	.byte	0x09
	.zero		1


	//   ....[2]....
        /*01a4*/ 	.word	0x000018d0
        /*01a8*/ 	.word	0x000000ff
        /*01ac*/ 	.word	0x00020008
        /*01b0*/ 	.short	0x0100
        /*01b2*/ 	.byte	0x09
	.zero		1


	//   ....[3]....
        /*01b4*/ 	.word	0x000018e0
        /*01b8*/ 	.word	0x000000ff
        /*01bc*/ 	.word	0x00020018
        /*01c0*/ 	.short	0x0100
        /*01c2*/ 	.byte	0x09
	.zero		1


	//   ....[4]....
        /*01c4*/ 	.word	0x00001ad0
        /*01c8*/ 	.word	0x000000ff
        /*01cc*/ 	.word	0x00020000
        /*01d0*/ 	.short	0x010a
        /*01d2*/ 	.byte	0x09
	.zero		1


	//   ....[5]....
        /*01d4*/ 	.word	0x00001ed0
        /*01d8*/ 	.word	0x000000ff
        /*01dc*/ 	.word	0x00020010
        /*01e0*/ 	.short	0x010a
        /*01e2*/ 	.byte	0x09
	.zero		1


	//   ....[6]....
        /*01e4*/ 	.word	0x00002110
        /*01e8*/ 	.word	0x000000ff
        /*01ec*/ 	.word	0x00020000
        /*01f0*/ 	.short	0x010a
        /*01f2*/ 	.byte	0x32
	.zero		1


	//   ....[7]....
        /*01f4*/ 	.word	0x000025c0
        /*01f8*/ 	.word	0x000000ff
        /*01fc*/ 	.word	0x00020010
        /*0200*/ 	.short	0x010a
        /*0202*/ 	.byte	0x32
	.zero		1


	//   ....[8]....
        /*0204*/ 	.word	0x00002690
        /*0208*/ 	.word	0x000000ff
        /*020c*/ 	.word	0x00020000
        /*0210*/ 	.short	0x0108
        /*0212*/ 	.byte	0x09
	.zero		1


	//   ....[9]....
        /*0214*/ 	.word	0x000026a0
        /*0218*/ 	.word	0x000000ff
        /*021c*/ 	.word	0x00020010
        /*0220*/ 	.short	0x0108
        /*0222*/ 	.byte	0x09
	.zero		1


	//   ....[10]....
        /*0224*/ 	.word	0x000026f0
        /*0228*/ 	.word	0x000000ff
        /*022c*/ 	.word	0x00020008
        /*0230*/ 	.short	0x0108
        /*0232*/ 	.byte	0x09
	.zero		1


	//   ....[11]....
        /*0234*/ 	.word	0x00002700
        /*0238*/ 	.word	0x000000ff
        /*023c*/ 	.word	0x00020018
        /*0240*/ 	.short	0x0108
        /*0242*/ 	.byte	0x09
	.zero		1


	//   ....[12]....
        /*0244*/ 	.word	0x00002e70
        /*0248*/ 	.word	0x000000ff
        /*024c*/ 	.word	0x00020000
        /*0250*/ 	.short	0x010a
        /*0252*/ 	.byte	0x09
	.zero		1


	//   ....[13]....
        /*0254*/ 	.word	0x00002ea0
        /*0258*/ 	.word	0x000000ff
        /*025c*/ 	.word	0x00020010
        /*0260*/ 	.short	0x010a
        /*0262*/ 	.byte	0x09
	.zero		1


	//   ....[14]....
        /*0264*/ 	.word	0x00002ed0
        /*0268*/ 	.word	0x000000ff
        /*026c*/ 	.word	0x00020000
        /*0270*/ 	.short	0x010a
        /*0272*/ 	.byte	0x32
	.zero		1


	//   ....[15]....
        /*0274*/ 	.word	0x00002f00
        /*0278*/ 	.word	0x000000ff
        /*027c*/ 	.word	0x00020010
        /*0280*/ 	.short	0x010a
        /*0282*/ 	.byte	0x32
	.zero		1


	//----- nvinfo : EIATTR_NUM_MBARRIERS
	.align		4
.L_48:
        /*0284*/ 	.byte	0x03, 0x38
        /*0286*/ 	.short	0x0004


	//----- nvinfo : EIATTR_EXIT_INSTR_OFFSETS
	.align		4
        /*0288*/ 	.byte	0x04, 0x1c
        /*028a*/ 	.short	(.L_50 - .L_49)


	//   ....[0]....
.L_49:
        /*028c*/ 	.word	0x00002e60


	//----- nvinfo : EIATTR_REQNTID
	.align		4
.L_50:
        /*0290*/ 	.byte	0x04, 0x10
        /*0292*/ 	.short	(.L_52 - .L_51)
.L_51:
        /*0294*/ 	.word	0x00000100
        /*0298*/ 	.word	0x00000001
        /*029c*/ 	.word	0x00000001


	//----- nvinfo : EIATTR_CRS_STACK_SIZE
	.align		4
.L_52:
        /*02a0*/ 	.byte	0x04, 0x1e
        /*02a2*/ 	.short	(.L_54 - .L_53)
.L_53:
        /*02a4*/ 	.word	0x00000000


	//----- nvinfo : EIATTR_CBANK_PARAM_SIZE
	.align		4
.L_54:
        /*02a8*/ 	.byte	0x03, 0x19
        /*02aa*/ 	.short	0x0050


	//----- nvinfo : EIATTR_PARAM_CBANK
	.align		4
        /*02ac*/ 	.byte	0x04, 0x0a
        /*02ae*/ 	.short	(.L_56 - .L_55)
	.align		4
.L_55:
        /*02b0*/ 	.word	index@(.nv.constant0.gluon_tcgen05)
        /*02b4*/ 	.short	0x0380
        /*02b6*/ 	.short	0x0050


	//----- nvinfo : EIATTR_SW_WAR
	.align		4
.L_56:
        /*02b8*/ 	.byte	0x04, 0x36
        /*02ba*/ 	.short	(.L_58 - .L_57)
.L_57:
        /*02bc*/ 	.word	0x00000008
.L_58:


//--------------------- .nv.compat                --------------------------
	.section	.nv.compat,"",@"SHT_CUDA_COMPAT_INFO"
	.align	4
        /*0000*/ 	.byte	0x02, 0x02, 0x02, 0x00, 0x02, 0x05, 0x05, 0x00, 0x02, 0x03, 0x03, 0x00, 0x02, 0x06, 0x01, 0x00


//--------------------- .nv.callgraph             --------------------------
	.section	.nv.callgraph,"",@"SHT_CUDA_CALLGRAPH"
	.align	4
	.sectionentsize	8
	.align		4
        /*0000*/ 	.word	0x00000000
	.align		4
        /*0004*/ 	.word	0xffffffff
	.align		4
        /*0008*/ 	.word	0x00000000
	.align		4
        /*000c*/ 	.word	0xfffffffe
	.align		4
        /*0010*/ 	.word	0x00000000
	.align		4
        /*0014*/ 	.word	0xfffffffd
	.align		4
        /*0018*/ 	.word	0x00000000
	.align		4
        /*001c*/ 	.word	0xfffffffc


//--------------------- .text.gluon_tcgen05       --------------------------
	.section	.text.gluon_tcgen05,"ax",@progbits
	.align	128
        .global         gluon_tcgen05
        .type           gluon_tcgen05,@function
        .size           gluon_tcgen05,(.L_x_77 - gluon_tcgen05)
        .other          gluon_tcgen05,@"STO_CUDA_ENTRY STV_DEFAULT"
gluon_tcgen05:
.text.gluon_tcgen05:
[----:B------:R-:W1:Y:S01]  /*0000*/  LDC R1, c[0x0][0x37c] ;  /* 0x0000df00ff017b82 */ /* 0x000e620000000800 */
[----:B------:R-:W2:Y:S02]  /*0010*/  S2R R0, SR_TID.X ;  /* 0x0000000000007919 */ /* 0x000ea40000002100 */
[----:B--2---:R-:W-:-:S13]  /*0020*/  ISETP.GE.U32.AND P2, PT, R0, 0x20, PT ;  /* 0x000000200000780c */ /* 0x004fda0003f46070 */
[----:B------:R-:W-:Y:S05]  /*0030*/  @P2 BRA `(.L_x_0) ;  /* 0x0000000000b82947 */ /* 0x000fea0003800000 */
[----:B------:R-:W2:Y:S01]  /*0040*/  S2UR UR6, SR_CgaCtaId ;  /* 0x00000000000679c3 */ /* 0x000ea20000008800 */
[----:B------:R-:W-:Y:S01]  /*0050*/  NOP ;  /* 0x0000000000007918 */ /* 0x000fe20000000000 */
[----:B------:R-:W-:Y:S02]  /*0060*/  UMOV UR4, 0x40 ;  /* 0x0000004000047882 */ /* 0x000fe40000000000 */
[----:B--2---:R-:W-:-:S09]  /*0070*/  ULEA UR4, UR6, UR4, 0x18 ;  /* 0x0000000406047291 */ /* 0x004fd2000f8ec0ff */
[----:B------:R-:W2:Y:S01]  /*0080*/  LDS.U8 R2, [UR4] ;  /* 0x00000004ff027984 */ /* 0x000ea20008000000 */
[----:B------:R-:W-:Y:S02]  /*0090*/  UMOV UR4, 0x400 ;  /* 0x0000040000047882 */ /* 0x000fe40000000000 */
[----:B------:R-:W-:Y:S01]  /*00a0*/  ULEA UR4, UR6, UR4, 0x18 ;  /* 0x0000000406047291 */ /* 0x000fe2000f8ec0ff */
[----:B--2---:R-:W-:-:S13]  /*00b0*/  ISETP.NE.AND P0, PT, R2, RZ, PT ;  /* 0x000000ff0200720c */ /* 0x004fda0003f05270 */
[----:B------:R-:W-:Y:S05]  /*00c0*/  @P0 BRA `(.L_x_1) ;  /* 0x00000000007c0947 */ /* 0x000fea0003800000 */
[----:B------:R-:W-:-:S13]  /*00d0*/  ELECT P0, URZ, PT ;  /* 0x0000000000ff782f */ /* 0x000fda0003800000 */
[----:B------:R-:W-:Y:S05]  /*00e0*/  @!P0 BRA `(.L_x_2) ;  /* 0x0000000000848947 */ /* 0x000fea0003800000 */
[----:B------:R-:W-:Y:S01]  /*00f0*/  UMOV UR5, 0x4 ;  /* 0x0000000400057882 */ /* 0x000fe20000000000 */
[----:B------:R-:W-:Y:S02]  /*0100*/  IMAD.MOV.U32 R5, RZ, RZ, 0x1 ;  /* 0x00000001ff057424 */ /* 0x000fe400078e00ff */
[----:B------:R-:W-:Y:S02]  /*0110*/  IMAD.MOV.U32 R3, RZ, RZ, 0xf ;  /* 0x0000000fff037424 */ /* 0x000fe400078e00ff */
[----:B------:R-:W-:Y:S04]  /*0120*/  DEPBAR.LE SB2, 0x36 ;  /* 0x0000ad800000791a */ /* 0x000fe80000000000 */
[----:B------:R-:W2:Y:S02]  /*0130*/  UTCATOMSWS.FIND_AND_SET.ALIGN UP0, UR5, UR5 ;  /* 0x00000005000575e3 */ /* 0x000ea40008000800 */
[----:B--2---:R-:W-:-:S04]  /*0140*/  PLOP3.LUT P0, PT, PT, PT, UP0, 0x80, 0x8 ;  /* 0x000000000008781c */ /* 0x004fc80003f0f008 */
[----:B------:R-:W-:-:S04]  /*0150*/  SEL R2, RZ, 0xffffffff, !P0 ;  /* 0xffffffffff027807 */ /* 0x000fc80004000000 */
[----:B------:R-:W-:Y:S01]  /*0160*/  ISETP.NE.AND P0, PT, R2, RZ, PT ;  /* 0x000000ff0200720c */ /* 0x000fe20003f05270 */
[----:B------:R-:W-:-:S12]  /*0170*/  IMAD.U32 R2, RZ, RZ, UR5 ;  /* 0x00000005ff027e24 */ /* 0x000fd8000f8e00ff */
[----:B------:R-:W-:Y:S05]  /*0180*/  @P0 BRA `(.L_x_3) ;  /* 0x0000000000240947 */ /* 0x000fea0003800000 */
.L_x_4:
[----:B------:R-:W-:Y:S05]  /*0190*/  NANOSLEEP 0x64 ;  /* 0x000000640000795d */ /* 0x000fea0003800000 */
[----:B------:R-:W-:-:S05]  /*01a0*/  UMOV UR5, 0x4 ;  /* 0x0000000400057882 */ /* 0x000fca0000000000 */
[----:B------:R-:W-:Y:S04]  /*01b0*/  DEPBAR.LE SB2, 0x36 ;  /* 0x0000ad800000791a */ /* 0x000fe80000000000 */
[----:B------:R-:W2:Y:S02]  /*01c0*/  UTCATOMSWS.FIND_AND_SET.ALIGN UP0, UR5, UR5 ;  /* 0x00000005000575e3 */ /* 0x000ea40008000800 */
[----:B--2---:R-:W-:-:S04]  /*01d0*/  PLOP3.LUT P0, PT, PT, PT, UP0, 0x80, 0x8 ;  /* 0x000000000008781c */ /* 0x004fc80003f0f008 */
[----:B------:R-:W-:-:S04]  /*01e0*/  SEL R2, RZ, 0xffffffff, !P0 ;  /* 0xffffffffff027807 */ /* 0x000fc80004000000 */
[----:B------:R-:W-:Y:S01]  /*01f0*/  ISETP.NE.AND P0, PT, R2, RZ, PT ;  /* 0x000000ff0200720c */ /* 0x000fe20003f05270 */
[----:B------:R-:W-:-:S12]  /*0200*/  IMAD.U32 R2, RZ, RZ, UR5 ;  /* 0x00000005ff027e24 */ /* 0x000fd8000f8e00ff */
[----:B------:R-:W-:Y:S05]  /*0210*/  @!P0 BRA `(.L_x_4) ;  /* 0xfffffffc00dc8947 */ /* 0x000fea000383ffff */
.L_x_3:
[C---:B------:R-:W-:Y:S01]  /*0220*/  VIADD R4, R2.reuse, 0x10 ;  /* 0x0000001002047836 */ /* 0x040fe20000000000 */
[----:B------:R-:W-:Y:S01]  /*0230*/  UMOV UR5, 0x50 ;  /* 0x0000005000057882 */ /* 0x000fe20000000000 */
[----:B------:R-:W-:Y:S01]  /*0240*/  SHF.L.U32 R3, R3, R2, RZ ;  /* 0x0000000203037219 */ /* 0x000fe200000006ff */
[----:B------:R-:W-:Y:S01]  /*0250*/  ULEA UR5, UR6, UR5, 0x18 ;  /* 0x0000000506057291 */ /* 0x000fe2000f8ec0ff */
[----:B------:R-:W-:Y:S01]  /*0260*/  IMAD.SHL.U32 R2, R2, 0x20, RZ ;  /* 0x0000002002027824 */ /* 0x000fe200078e00ff */
[----:B------:R-:W-:-:S04]  /*0270*/  SHF.L.U32 R4, R5, R4, RZ ;  /* 0x0000000405047219 */ /* 0x000fc800000006ff */
[----:B------:R-:W-:-:S05]  /*0280*/  LOP3.LUT R3, R4, R3, RZ, 0xfc, !PT ;  /* 0x0000000304037212 */ /* 0x000fca00078efcff */
[----:B------:R2:W-:Y:S04]  /*0290*/  ATOMS.OR RZ, [UR5], R3 ;  /* 0x00000003ffff798c */ /* 0x0005e8000b000005 */
[----:B------:R2:W-:Y:S01]  /*02a0*/  STS [UR4], R2 ;  /* 0x00000002ff007988 */ /* 0x0005e20008000804 */
[----:B------:R-:W-:Y:S05]  /*02b0*/  BRA `(.L_x_2) ;  /* 0x0000000000107947 */ /* 0x000fea0003800000 */
.L_x_1:
[----:B------:R-:W-:Y:S01]  /*02c0*/  IMAD.MOV.U32 R3, RZ, RZ, -0x1 ;  /* 0xffffffffff037424 */ /* 0x000fe200078e00ff */
[----:B------:R-:W-:-:S04]  /*02d0*/  MOV R2, 0x300 ;  /* 0x0000030000027802 */ /* 0x000fc80000000f00 */
[----:B------:R2:W-:Y:S03]  /*02e0*/  STS [UR4], R3 ;  /* 0x00000003ff007988 */ /* 0x0005e60008000804 */
[----:B-12---:R-:W-:Y:S05]  /*02f0*/  CALL.REL.NOINC `($__internal_1_$__cuda_sm10x_tcgen05_guardrail_trap_phase_invalid_during_alloc) ;  /* 0x0000002c00187944 */ /* 0x006fea0003c00000 */
.L_x_2:
[----:B------:R-:W-:Y:S05]  /*0300*/  WARPSYNC.ALL ;  /* 0x0000000000007948 */ /* 0x000fea0003800000 */
[----:B------:R-:W-:Y:S01]  /*0310*/  NOP ;  /* 0x0000000000007918 */ /* 0x000fe20000000000 */
.L_x_0:
[----:B------:R-:W3:Y:S08]  /*0320*/  S2UR UR4, SR_CgaCtaId ;  /* 0x00000000000479c3 */ /* 0x000ef00000008800 */
[----:B------:R-:W-:Y:S01]  /*0330*/  BAR.SYNC.DEFER_BLOCKING 0x0 ;  /* 0x0000000000007b1d */ /* 0x000fe20000010000 */
[----:B------:R-:W-:-:S05]  /*0340*/  LOP3.LUT R68, R0, 0xff, RZ, 0xc0, !PT ;  /* 0x000000ff00447812 */ /* 0x000fca00078ec0ff */
[----:B------:R-:W-:Y:S02]  /*0350*/  UMOV UR9, 0x400 ;  /* 0x0000040000097882 */ /* 0x000fe40000000000 */
[----:B------:R-:W4:Y:S08]  /*0360*/  LDC R4, c[0x0][0x398] ;  /* 0x0000e600ff047b82 */ /* 0x000f300000000800 */
[----:B------:R-:W5:Y:S01]  /*0370*/  LDC R10, c[0x0][0x3a0] ;  /* 0x0000e800ff0a7b82 */ /* 0x000f620000000800 */
[----:B---3--:R-:W-:-:S07]  /*0380*/  ULEA UR9, UR4, UR9, 0x18 ;  /* 0x0000000904097291 */ /* 0x008fce000f8ec0ff */
[----:B------:R-:W3:Y:S02]  /*0390*/  S2UR UR15, SR_CTAID.Y ;  /* 0x00000000000f79c3 */ /* 0x000ee40000002600 */
[----:B--2---:R-:W2:Y:S06]  /*03a0*/  LDS R3, [UR9] ;  /* 0x00000009ff037984 */ /* 0x004eac0008000800 */
[----:B------:R-:W-:Y:S06]  /*03b0*/  BAR.SYNC.DEFER_BLOCKING 0x0 ;  /* 0x0000000000007b1d */ /* 0x000fec0000010000 */
[----:B------:R-:W-:Y:S05]  /*03c0*/  @P2 BRA `(.L_x_5) ;  /* 0x0000000000182947 */ /* 0x000fea0003800000 */
[----:B------:R-:W-:Y:S01]  /*03d0*/  ELECT P0, URZ, PT ;  /* 0x0000000000ff782f */ /* 0x000fe20003800000 */
[----:B------:R-:W-:Y:S01]  /*03e0*/  IMAD.MOV.U32 R2, RZ, RZ, 0x1 ;  /* 0x00000001ff027424 */ /* 0x000fe200078e00ff */
[----:B------:R-:W-:Y:S01]  /*03f0*/  UMOV UR5, 0x40 ;  /* 0x0000004000057882 */ /* 0x000fe20000000000 */
[----:B------:R-:W-:Y:S01]  /*0400*/  UVIRTCOUNT.DEALLOC.SMPOOL 0x80 ;  /* 0x000000800000784c */ /* 0x000fe20000000000 */
[----:B------:R-:W-:-:S09]  /*0410*/  ULEA UR5, UR4, UR5, 0x18 ;  /* 0x0000000504057291 */ /* 0x000fd2000f8ec0ff */
[----:B------:R5:W-:Y:S03]  /*0420*/  @P0 STS.U8 [UR5], R2 ;  /* 0x00000002ff000988 */ /* 0x000be60008000005 */
.L_x_5:
[----:B------:R-:W5:Y:S01]  /*0430*/  S2UR UR4, SR_CTAID.Z ;  /* 0x00000000000479c3 */ /* 0x000f620000002700 */
[----:B------:R-:W4:Y:S01]  /*0440*/  LDCU UR5, c[0x0][0x370] ;  /* 0x00006e00ff0577ac */ /* 0x000f220008000800 */
[----:B------:R-:W-:Y:S01]  /*0450*/  ISETP.GE.U32.AND P0, PT, R68, 0x20, PT ;  /* 0x000000204400780c */ /* 0x000fe20003f06070 */
[----:B----4-:R-:W-:Y:S01]  /*0460*/  VIADD R4, R4, 0xffffffff ;  /* 0xffffffff04047836 */ /* 0x010fe20000000000 */
[C---:B------:R-:W-:Y:S01]  /*0470*/  ISETP.NE.U32.AND P3, PT, R68.reuse, RZ, PT ;  /* 0x000000ff4400720c */ /* 0x040fe20003f65070 */
[----:B------:R-:W5:Y:S01]  /*0480*/  LDCU UR6, c[0x0][0x374] ;  /* 0x00006e80ff0677ac */ /* 0x000f620008000800 */
[----:B------:R-:W-:Y:S01]  /*0490*/  LEA R11, R68, UR9, 0x2 ;  /* 0x00000009440b7c11 */ /* 0x000fe2000f8e10ff */
[----:B-----5:R-:W-:Y:S01]  /*04a0*/  VIADD R12, R10, 0xffffffff ;  /* 0xffffffff0a0c7836 */ /* 0x020fe20000000000 */
[----:B------:R-:W4:Y:S01]  /*04b0*/  S2UR UR16, SR_CTAID.X ;  /* 0x00000000001079c3 */ /* 0x000f220000002500 */
[----:B------:R-:W5:Y:S01]  /*04c0*/  LDCU.64 UR10, c[0x0][0x3c0] ;  /* 0x00007800ff0a77ac */ /* 0x000f620008000a00 */
[----:B--2---:R-:W-:Y:S01]  /*04d0*/  R2UR UR8, R3 ;  /* 0x00000000030872ca */ /* 0x004fe200000e0000 */
[----:B------:R-:W-:Y:S04]  /*04e0*/  BSSY.RECONVERGENT B0, `(.L_x_6) ;  /* 0x0000011000007945 */ /* 0x000fe80003800200 */
[----:B------:R2:W-:Y:S01]  /*04f0*/  @!P0 STS [R11], RZ ;  /* 0x000000ff0b008388 */ /* 0x0005e20000000800 */
[----:B------:R-:W-:-:S03]  /*0500*/  NOP ;  /* 0x0000000000007918 */ /* 0x000fc60000000000 */
[----:B------:R2:W-:Y:S01]  /*0510*/  @!P3 STS [UR9+0x24], R4 ;  /* 0x00002404ff00b988 */ /* 0x0005e20008000809 */
[----:B---3--:R-:W-:-:S03]  /*0520*/  UIMAD UR4, UR4, UR6, UR15 ;  /* 0x00000006040472a4 */ /* 0x008fc6000f8e020f */
[----:B------:R2:W-:Y:S01]  /*0530*/  @!P3 STS [UR9+0x20], R12 ;  /* 0x0000200cff00b988 */ /* 0x0005e20008000809 */
[----:B----4-:R-:W-:-:S04]  /*0540*/  UIMAD UR4, UR4, UR5, UR16 ;  /* 0x00000005040472a4 */ /* 0x010fc8000f8e0210 */
[----:B------:R-:W-:-:S04]  /*0550*/  UIMAD UR4, UR4, 0x180, URZ ;  /* 0x00000180040478a4 */ /* 0x000fc8000f8e02ff */
[----:B-----5:R-:W-:-:S04]  /*0560*/  UIADD3 UR6, UP0, UPT, UR4, UR10, URZ ;  /* 0x0000000a04067290 */ /* 0x020fc8000ff1e0ff */
[----:B------:R-:W-:Y:S01]  /*0570*/  ULEA.HI.X.SX32 UR7, UR4, UR11, 0x1, UP0 ;  /* 0x0000000b04077291 */ /* 0x000fe200080f0eff */
[----:B--2---:R-:W-:Y:S11]  /*0580*/  @P3 BRA `(.L_x_7) ;  /* 0x0000000000183947 */ /* 0x004ff60003800000 */
[----:B------:R-:W2:Y:S01]  /*0590*/  LDS R2, [UR9+0x8] ;  /* 0x00000809ff027984 */ /* 0x000ea20008000800 */
[----:B------:R-:W3:Y:S01]  /*05a0*/  LDC.64 R6, c[0x0][0x380] ;  /* 0x0000e000ff067b82 */ /* 0x000ee20000000a00 */
[----:B------:R-:W-:Y:S02]  /*05b0*/  IMAD.MOV.U32 R3, RZ, RZ, 0x70 ;  /* 0x00000070ff037424 */ /* 0x000fe400078e00ff */
[----:B---3--:R3:W-:Y:S03]  /*05c0*/  STS.64 [UR9], R6 ;  /* 0x00000006ff007988 */ /* 0x0087e60008000a09 */
[----:B--2---:R-:W-:-:S05]  /*05d0*/  LOP3.LUT R2, R2, 0x10, R3, 0xd8, !PT ;  /* 0x0000001002027812 */ /* 0x004fca00078ed803 */
[----:B------:R3:W-:Y:S02]  /*05e0*/  STS [UR9+0x8], R2 ;  /* 0x00000802ff007988 */ /* 0x0007e40008000809 */
.L_x_7:
[----:B------:R-:W-:Y:S05]  /*05f0*/  BSYNC.RECONVERGENT B0 ;  /* 0x0000000000007941 */ /* 0x000fea0003800200 */
.L_x_6:
[----:B------:R-:W-:Y:S04]  /*0600*/  BSSY.RECONVERGENT B0, `(.L_x_8) ;  /* 0x000000a000007945 */ /* 0x000fe80003800200 */
[----:B------:R-:W-:Y:S05]  /*0610*/  @P3 BRA `(.L_x_9) ;  /* 0x0000000000203947 */ /* 0x000fea0003800000 */
[----:B---3--:R-:W2:Y:S01]  /*0620*/  LDS R2, [UR9+0x34] ;  /* 0x00003409ff027984 */ /* 0x008ea20008000800 */
[----:B------:R-:W-:Y:S02]  /*0630*/  IMAD.MOV.U32 R3, RZ, RZ, 0x3f000000 ;  /* 0x3f000000ff037424 */ /* 0x000fe400078e00ff */
[----:B------:R-:W-:Y:S01]  /*0640*/  @!P3 IMAD.MOV.U32 R5, RZ, RZ, 0x7f ;  /* 0x0000007fff05b424 */ /* 0x000fe200078e00ff */
[----:B------:R-:W3:Y:S02]  /*0650*/  @!P3 LDS R6, [UR9+0x38] ;  /* 0x00003809ff06b984 */ /* 0x000ee40008000800 */
[----:B--2---:R-:W-:Y:S02]  /*0660*/  LOP3.LUT R2, R2, 0xff000000, R3, 0xb8, !PT ;  /* 0xff00000002027812 */ /* 0x004fe400078eb803 */
[----:B---3--:R-:W-:-:S03]  /*0670*/  @!P3 LOP3.LUT R3, R6, 0xff, R5, 0xb8, !PT ;  /* 0x000000ff0603b812 */ /* 0x008fc600078eb805 */
[----:B------:R2:W-:Y:S04]  /*0680*/  STS [UR9+0x34], R2 ;  /* 0x00003402ff007988 */ /* 0x0005e80008000809 */
[----:B------:R2:W-:Y:S02]  /*0690*/  @!P3 STS [UR9+0x38], R3 ;  /* 0x00003803ff00b988 */ /* 0x0005e40008000809 */
.L_x_9:
[----:B------:R-:W-:Y:S05]  /*06a0*/  BSYNC.RECONVERGENT B0 ;  /* 0x0000000000007941 */ /* 0x000fea0003800200 */
.L_x_8:
[----:B------:R-:W-:Y:S04]  /*06b0*/  BSSY.RECONVERGENT B0, `(.L_x_10) ;  /* 0x000000e000007945 */ /* 0x000fe80003800200 */
[----:B------:R-:W-:Y:S05]  /*06c0*/  @P3 BRA `(.L_x_11) ;  /* 0x0000000000303947 */ /* 0x000fea0003800000 */
[----:B--2---:R-:W2:Y:S01]  /*06d0*/  LDS R3, [UR9+0x34] ;  /* 0x00003409ff037984 */ /* 0x004ea20008000800 */
[----:B------:R-:W4:Y:S03]  /*06e0*/  LDC.64 R8, c[0x0][0x3a8] ;  /* 0x0000ea00ff087b82 */ /* 0x000f260000000a00 */
[----:B---3--:R-:W3:Y:S01]  /*06f0*/  LDS R2, [UR9+0x1c] ;  /* 0x00001c09ff027984 */ /* 0x008ee20008000800 */
[C---:B----4-:R-:W-:Y:S01]  /*0700*/  SHF.L.U64.HI R6, R8.reuse, 0x1, R9 ;  /* 0x0000000108067819 */ /* 0x050fe20000010209 */
[----:B------:R-:W-:-:S03]  /*0710*/  IMAD.SHL.U32 R5, R8, 0x2, RZ ;  /* 0x0000000208057824 */ /* 0x000fc600078e00ff */
[--C-:B------:R-:W-:Y:S02]  /*0720*/  SHF.R.U32.HI R7, RZ, 0x4, R6.reuse ;  /* 0x00000004ff077819 */ /* 0x100fe40000011606 */
[----:B------:R-:W-:-:S05]  /*0730*/  SHF.R.U64 R5, R5, 0x4, R6 ;  /* 0x0000000405057819 */ /* 0x000fca0000001206 */
[----:B------:R4:W-:Y:S01]  /*0740*/  STS [UR9+0xc], R5 ;  /* 0x00000c05ff007988 */ /* 0x0009e20008000809 */
[----:B--2---:R-:W-:Y:S02]  /*0750*/  LOP3.LUT R3, R3, 0x7, RZ, 0xb8, !PT ;  /* 0x0000000703037812 */ /* 0x004fe400078eb8ff */
[----:B---3--:R-:W-:-:S03]  /*0760*/  LOP3.LUT R2, R2, 0xf, R7, 0xb8, !PT ;  /* 0x0000000f02027812 */ /* 0x008fc600078eb807 */
[----:B------:R4:W-:Y:S04]  /*0770*/  STS [UR9+0x34], R3 ;  /* 0x00003403ff007988 */ /* 0x0009e80008000809 */
[----:B------:R4:W-:Y:S02]  /*0780*/  STS [UR9+0x1c], R2 ;  /* 0x00001c02ff007988 */ /* 0x0009e40008000809 */
.L_x_11:
[----:B------:R-:W-:Y:S05]  /*0790*/  BSYNC.RECONVERGENT B0 ;  /* 0x0000000000007941 */ /* 0x000fea0003800200 */
.L_x_10:
[----:B------:R-:W-:Y:S04]  /*07a0*/  BSSY.RECONVERGENT B1, `(.L_x_12) ;  /* 0x000001a000017945 */ /* 0x000fe80003800200 */
[----:B------:R-:W-:Y:S04]  /*07b0*/  BSSY.RELIABLE B0, `(.L_x_13) ;  /* 0x0000015000007945 */ /* 0x000fe80003800100 */
[----:B------:R-:W-:Y:S05]  /*07c0*/  @P3 BRA `(.L_x_14) ;  /* 0x0000000000203947 */ /* 0x000fea0003800000 */
[----:B--234-:R-:W2:Y:S02]  /*07d0*/  LDS R2, [UR9+0x34] ;  /* 0x00003409ff027984 */ /* 0x01cea40008000800 */
[----:B--2---:R-:W-:-:S05]  /*07e0*/  LOP3.LUT R2, R2, 0x38, RZ, 0xb8, !PT ;  /* 0x0000003802027812 */ /* 0x004fca00078eb8ff */
[----:B------:R2:W-:Y:S01]  /*07f0*/  STS [UR9+0x34], R2 ;  /* 0x00003402ff007988 */ /* 0x0005e20008000809 */
[----:B------:R-:W-:Y:S05]  /*0800*/  @P3 BRA `(.L_x_15) ;  /* 0x0000000000203947 */ /* 0x000fea0003800000 */
[----:B--2---:R-:W2:Y:S01]  /*0810*/  LDS R2, [UR9+0x8] ;  /* 0x00000809ff027984 */ /* 0x004ea20008000800 */
[----:B------:R-:W-:-:S05]  /*0820*/  IMAD.MOV.U32 R3, RZ, RZ, 0x780 ;  /* 0x00000780ff037424 */ /* 0x000fca00078e00ff */
[----:B--2---:R-:W-:-:S05]  /*0830*/  LOP3.LUT R2, R2, 0x300, R3, 0xd8, !PT ;  /* 0x0000030002027812 */ /* 0x004fca00078ed803 */
[----:B------:R5:W-:Y:S02]  /*0840*/  STS [UR9+0x8], R2 ;  /* 0x00000802ff007988 */ /* 0x000be40008000809 */
.L_x_14:
[----:B------:R-:W-:Y:S05]  /*0850*/  @P3 BRA `(.L_x_16) ;  /* 0x0000000000283947 */ /* 0x000fea0003800000 */
[----:B--2345:R-:W2:Y:S02]  /*0860*/  LDS R2, [UR9+0x8] ;  /* 0x00000809ff027984 */ /* 0x03cea40008000800 */
[----:B--2---:R-:W-:-:S05]  /*0870*/  LOP3.LUT R2, R2, 0x1800, RZ, 0xb8, !PT ;  /* 0x0000180002027812 */ /* 0x004fca00078eb8ff */
[----:B------:R3:W-:Y:S02]  /*0880*/  STS [UR9+0x8], R2 ;  /* 0x00000802ff007988 */ /* 0x0007e40008000809 */
.L_x_15:
[----:B------:R-:W-:Y:S05]  /*0890*/  @P3 BREAK.RELIABLE B0 ;  /* 0x0000000000003942 */ /* 0x000fea0003800100 */
[----:B------:R-:W-:Y:S05]  /*08a0*/  @P3 BRA `(.L_x_17) ;  /* 0x0000000000243947 */ /* 0x000fea0003800000 */
[----:B------:R-:W4:Y:S01]  /*08b0*/  LDS R3, [UR9+0x8] ;  /* 0x00000809ff037984 */ /* 0x000f220008000800 */
[----:B--23--:R-:W-:-:S05]  /*08c0*/  IMAD.MOV.U32 R2, RZ, RZ, 0x6000 ;  /* 0x00006000ff027424 */ /* 0x00cfca00078e00ff */
[----:B----4-:R-:W-:-:S04]  /*08d0*/  LOP3.LUT R2, R3, 0x6000, R2, 0xd8, !PT ;  /* 0x0000600003027812 */ /* 0x010fc800078ed802 */
[----:B------:R-:W-:-:S05]  /*08e0*/  LOP3.LUT R2, R2, 0x400000, RZ, 0xb8, !PT ;  /* 0x0040000002027812 */ /* 0x000fca00078eb8ff */
[----:B------:R2:W-:Y:S02]  /*08f0*/  STS [UR9+0x8], R2 ;  /* 0x00000802ff007988 */ /* 0x0005e40008000809 */
.L_x_16:
[----:B------:R-:W-:Y:S05]  /*0900*/  BSYNC.RELIABLE B0 ;  /* 0x0000000000007941 */ /* 0x000fea0003800100 */
.L_x_13:
[----:B--2345:R-:W2:Y:S02]  /*0910*/  @!P3 LDS R2, [UR9+0x8] ;  /* 0x00000809ff02b984 */ /* 0x03cea40008000800 */
[----:B--2---:R-:W-:-:S05]  /*0920*/  @!P3 LOP3.LUT R2, R2, 0x8000, RZ, 0xb8, !PT ;  /* 0x000080000202b812 */ /* 0x004fca00078eb8ff */
[----:B------:R4:W-:Y:S02]  /*0930*/  @!P3 STS [UR9+0x8], R2 ;  /* 0x00000802ff00b988 */ /* 0x0009e40008000809 */
.L_x_17:
[----:B------:R-:W-:Y:S05]  /*0940*/  BSYNC.RECONVERGENT B1 ;  /* 0x0000000000017941 */ /* 0x000fea0003800200 */
.L_x_12:
[----:B------:R-:W-:Y:S05]  /*0950*/  WARPSYNC.ALL ;  /* 0x0000000000007948 */ /* 0x000fea0003800000 */
[----:B------:R-:W-:Y:S01]  /*0960*/  NOP ;  /* 0x0000000000007918 */ /* 0x000fe20000000000 */
[----:B------:R-:W5:Y:S02]  /*0970*/  LDC R5, c[0x0][0x39c] ;  /* 0x0000e700ff057b82 */ /* 0x000f640000000800 */
[----:B-----5:R-:W-:Y:S01]  /*0980*/  VIADD R5, R5, 0xffffffff ;  /* 0xffffffff05057836 */ /* 0x020fe20000000000 */
[----:B------:R-:W-:Y:S06]  /*0990*/  @P0 BRA `(.L_x_18) ;  /* 0x0000000000300947 */ /* 0x000fec0003800000 */
[----:B--234-:R-:W2:Y:S01]  /*09a0*/  S2R R2, SR_LANEID ;  /* 0x0000000000027919 */ /* 0x01cea20000000000 */
[----:B------:R-:W-:Y:S05]  /*09b0*/  WARPSYNC.ALL ;  /* 0x0000000000007948 */ /* 0x000fea0003800000 */
[----:B------:R-:W-:Y:S01]  /*09c0*/  NOP ;  /* 0x0000000000007918 */ /* 0x000fe20000000000 */
[----:B--2---:R-:W-:-:S05]  /*09d0*/  IMAD.SHL.U32 R6, R2, 0x4, RZ ;  /* 0x0000000402067824 */ /* 0x004fca00078e00ff */
[----:B------:R-:W2:Y:S01]  /*09e0*/  LDS R7, [R6+UR9] ;  /* 0x0000000906077984 */ /* 0x000ea20008000800 */
[----:B------:R-:W-:-:S05]  /*09f0*/  IADD3 R2, P1, PT, R6, UR6, RZ ;  /* 0x0000000606027c10 */ /* 0x000fca000ff3e0ff */
[----:B------:R-:W-:-:S05]  /*0a00*/  IMAD.X R3, RZ, RZ, UR7, P1 ;  /* 0x00000007ff037e24 */ /* 0x000fca00088e06ff */
[----:B--2---:R5:W2:Y:S01]  /*0a10*/  ATOMG.E.EXCH.STRONG.GPU PT, RZ, [R2], R7 ;  /* 0x0000000702ff73a8 */ /* 0x004aa200041ee100 */
[----:B------:R-:W-:-:S04]  /*0a20*/  DEPBAR {5,4,3,2,1,0} ;  /* 0x0000003f0000791a */ /* 0x000fc80000000000 */
[----:B------:R-:W3:Y:S02]  /*0a30*/  CCTL.E.C.LDCU.IV.DEEP [UR6] ;  /* 0x0000000006007540 */ /* 0x000ee40009c08000 */
[----:B---3--:R5:W-:Y:S01]  /*0a40*/  UTMACCTL.IV [UR6] ;  /* 0x00000000060079b9 */ /* 0x008be20008000000 */
[----:B------:R-:W-:Y:S01]  /*0a50*/  NOP ;  /* 0x0000000000007918 */ /* 0x000fe20000000000 */
.L_x_18:
[----:B------:R-:W-:Y:S05]  /*0a60*/  @P0 BRA `(.L_x_19) ;  /* 0x00000000000c0947 */ /* 0x000fea0003800000 */
[----:B------:R0:W-:Y:S01]  /*0a70*/  UTMACMDFLUSH ;  /* 0x00000000000079b7 */ /* 0x0001e20000000000 */
[----:B------:R-:W-:Y:S05]  /*0a80*/  @P0 BRA `(.L_x_19) ;  /* 0x0000000000040947 */ /* 0x000fea0003800000 */
[----:B------:R-:W-:-:S04]  /*0a90*/  DEPBAR.LE SB0, 0x0 ;  /* 0x000080000000791a */ /* 0x000fc80000000000 */
.L_x_19:
[----:B------:R-:W-:Y:S05]  /*0aa0*/  WARPSYNC.ALL ;  /* 0x0000000000007948 */ /* 0x000fea0003800000 */
[----:B------:R-:W-:Y:S01]  /*0ab0*/  NOP ;  /* 0x0000000000007918 */ /* 0x000fe20000000000 */
[----:B--2---:R-:W-:Y:S06]  /*0ac0*/  BAR.SYNC.DEFER_BLOCKING 0x0 ;  /* 0x0000000000007b1d */ /* 0x004fec0000010000 */
[----:B------:R-:W-:Y:S02]  /*0ad0*/  BSSY.RECONVERGENT B1, `(.L_x_20) ;  /* 0x000000b000017945 */ /* 0x000fe40003800200 */
[----:B------:R-:W-:Y:S06]  /*0ae0*/  BAR.SYNC.DEFER_BLOCKING 0x0 ;  /* 0x0000000000007b1d */ /* 0x000fec0000010000 */
[----:B------:R2:W-:Y:S01]  /*0af0*/  @!P0 STS [R11], RZ ;  /* 0x000000ff0b008388 */ /* 0x0005e20000000800 */
[----:B------:R-:W-:Y:S01]  /*0b00*/  NOP ;  /* 0x0000000000007918 */ /* 0x000fe20000000000 */
[----:B------:R-:W-:Y:S05]  /*0b10*/  @P3 BRA `(.L_x_21) ;  /* 0x0000000000183947 */ /* 0x000fea0003800000 */
[----:B---345:R-:W3:Y:S01]  /*0b20*/  LDS R2, [UR9+0x8] ;  /* 0x00000809ff027984 */ /* 0x038ee20008000800 */
[----:B------:R-:W4:Y:S01]  /*0b30*/  LDC.64 R6, c[0x0][0x388] ;  /* 0x0000e200ff067b82 */ /* 0x000f220000000a00 */
[----:B------:R-:W-:Y:S02]  /*0b40*/  IMAD.MOV.U32 R3, RZ, RZ, 0x70 ;  /* 0x00000070ff037424 */ /* 0x000fe400078e00ff */
[----:B----4-:R4:W-:Y:S03]  /*0b50*/  STS.64 [UR9], R6 ;  /* 0x00000006ff007988 */ /* 0x0109e60008000a09 */
[----:B---3--:R-:W-:-:S05]  /*0b60*/  LOP3.LUT R2, R2, 0x10, R3, 0xd8, !PT ;  /* 0x0000001002027812 */ /* 0x008fca00078ed803 */
[----:B------:R4:W-:Y:S02]  /*0b70*/  STS [UR9+0x8], R2 ;  /* 0x00000802ff007988 */ /* 0x0009e40008000809 */
.L_x_21:
[----:B-----5:R-:W-:Y:S05]  /*0b80*/  BSYNC.RECONVERGENT B1 ;  /* 0x0000000000017941 */ /* 0x020fea0003800200 */
.L_x_20:
[----:B------:R-:W-:Y:S04]  /*0b90*/  BSSY.RECONVERGENT B1, `(.L_x_22) ;  /* 0x000000a000017945 */ /* 0x000fe80003800200 */
[----:B------:R-:W-:Y:S05]  /*0ba0*/  @P3 BRA `(.L_x_23) ;  /* 0x0000000000203947 */ /* 0x000fea0003800000 */
[----:B---34-:R-:W3:Y:S01]  /*0bb0*/  LDS R2, [UR9+0x34] ;  /* 0x00003409ff027984 */ /* 0x018ee20008000800 */
[----:B------:R-:W-:Y:S02]  /*0bc0*/  IMAD.MOV.U32 R7, RZ, RZ, 0x3f000000 ;  /* 0x3f000000ff077424 */ /* 0x000fe400078e00ff */
[----:B------:R-:W-:Y:S01]  /*0bd0*/  @!P3 IMAD.MOV.U32 R6, RZ, RZ, 0x7f ;  /* 0x0000007fff06b424 */ /* 0x000fe200078e00ff */
[----:B------:R-:W4:Y:S02]  /*0be0*/  @!P3 LDS R3, [UR9+0x38] ;  /* 0x00003809ff03b984 */ /* 0x000f240008000800 */
[----:B---3--:R-:W-:Y:S02]  /*0bf0*/  LOP3.LUT R2, R2, 0xff000000, R7, 0xb8, !PT ;  /* 0xff00000002027812 */ /* 0x008fe400078eb807 */
[----:B----4-:R-:W-:-:S03]  /*0c00*/  @!P3 LOP3.LUT R3, R3, 0xff, R6, 0xb8, !PT ;  /* 0x000000ff0303b812 */ /* 0x010fc600078eb806 */
[----:B------:R5:W-:Y:S04]  /*0c10*/  STS [UR9+0x34], R2 ;  /* 0x00003402ff007988 */ /* 0x000be80008000809 */
[----:B------:R5:W-:Y:S02]  /*0c20*/  @!P3 STS [UR9+0x38], R3 ;  /* 0x00003803ff00b988 */ /* 0x000be40008000809 */
.L_x_23:
[----:B------:R-:W-:Y:S05]  /*0c30*/  BSYNC.RECONVERGENT B1 ;  /* 0x0000000000017941 */ /* 0x000fea0003800200 */
.L_x_22:
[----:B------:R-:W-:Y:S04]  /*0c40*/  BSSY.RECONVERGENT B1, `(.L_x_24) ;  /* 0x0000004000017945 */ /* 0x000fe80003800200 */
[----:B------:R-:W-:Y:S05]  /*0c50*/  @P3 BRA `(.L_x_25) ;  /* 0x0000000000083947 */ /* 0x000fea0003800000 */
[----:B------:R2:W-:Y:S04]  /*0c60*/  STS [UR9+0x24], R12 ;  /* 0x0000240cff007988 */ /* 0x0005e80008000809 */
[----:B------:R2:W-:Y:S02]  /*0c70*/  STS [UR9+0x20], R5 ;  /* 0x00002005ff007988 */ /* 0x0005e40008000809 */
.L_x_25:
[----:B------:R-:W-:Y:S05]  /*0c80*/  BSYNC.RECONVERGENT B1 ;  /* 0x0000000000017941 */ /* 0x000fea0003800200 */
.L_x_24:
[----:B------:R-:W-:Y:S04]  /*0c90*/  BSSY.RECONVERGENT B1, `(.L_x_26) ;  /* 0x000000e000017945 */ /* 0x000fe80003800200 */
[----:B------:R-:W-:Y:S05]  /*0ca0*/  @P3 BRA `(.L_x_27) ;  /* 0x0000000000303947 */ /* 0x000fea0003800000 */
[----:B-----5:R-:W5:Y:S01]  /*0cb0*/  LDS R3, [UR9+0x34] ;  /* 0x00003409ff037984 */ /* 0x020f620008000800 */
[----:B----4-:R-:W4:Y:S03]  /*0cc0*/  LDC.64 R6, c[0x0][0x3b0] ;  /* 0x0000ec00ff067b82 */ /* 0x010f260000000a00 */
[----:B---3--:R-:W3:Y:S01]  /*0cd0*/  LDS R2, [UR9+0x1c] ;  /* 0x00001c09ff027984 */ /* 0x008ee20008000800 */
[C---:B----4-:R-:W-:Y:S01]  /*0ce0*/  SHF.L.U64.HI R7, R6.reuse, 0x1, R7 ;  /* 0x0000000106077819 */ /* 0x050fe20000010207 */
[----:B------:R-:W-:-:S03]  /*0cf0*/  IMAD.SHL.U32 R6, R6, 0x2, RZ ;  /* 0x0000000206067824 */ /* 0x000fc600078e00ff */
[--C-:B------:R-:W-:Y:S02]  /*0d00*/  SHF.R.U32.HI R9, RZ, 0x4, R7.reuse ;  /* 0x00000004ff097819 */ /* 0x100fe40000011607 */
[----:B------:R-:W-:-:S05]  /*0d10*/  SHF.R.U64 R6, R6, 0x4, R7 ;  /* 0x0000000406067819 */ /* 0x000fca0000001207 */
[----:B------:R4:W-:Y:S01]  /*0d20*/  STS [UR9+0xc], R6 ;  /* 0x00000c06ff007988 */ /* 0x0009e20008000809 */
[----:B-----5:R-:W-:Y:S02]  /*0d30*/  LOP3.LUT R3, R3, 0x7, RZ, 0xb8, !PT ;  /* 0x0000000703037812 */ /* 0x020fe400078eb8ff */
[----:B---3--:R-:W-:-:S03]  /*0d40*/  LOP3.LUT R2, R2, 0xf, R9, 0xb8, !PT ;  /* 0x0000000f02027812 */ /* 0x008fc600078eb809 */
[----:B------:R4:W-:Y:S04]  /*0d50*/  STS [UR9+0x34], R3 ;  /* 0x00003403ff007988 */ /* 0x0009e80008000809 */
[----:B------:R4:W-:Y:S02]  /*0d60*/  STS [UR9+0x1c], R2 ;  /* 0x00001c02ff007988 */ /* 0x0009e40008000809 */
.L_x_27:
[----:B------:R-:W-:Y:S05]  /*0d70*/  BSYNC.RECONVERGENT B1 ;  /* 0x0000000000017941 */ /* 0x000fea0003800200 */
.L_x_26:
[----:B------:R-:W-:Y:S04]  /*0d80*/  BSSY.RECONVERGENT B2, `(.L_x_28) ;  /* 0x000001a000027945 */ /* 0x000fe80003800200 */
[----:B------:R-:W-:Y:S04]  /*0d90*/  BSSY.RELIABLE B1, `(.L_x_29) ;  /* 0x0000015000017945 */ /* 0x000fe80003800100 */
[----:B------:R-:W-:Y:S05]  /*0da0*/  @P3 BRA `(.L_x_30) ;  /* 0x0000000000203947 */ /* 0x000fea0003800000 */
[----:B---345:R-:W3:Y:S02]  /*0db0*/  LDS R2, [UR9+0x34] ;  /* 0x00003409ff027984 */ /* 0x038ee40008000800 */
[----:B---3--:R-:W-:-:S05]  /*0dc0*/  LOP3.LUT R2, R2, 0x38, RZ, 0xb8, !PT ;  /* 0x0000003802027812 */ /* 0x008fca00078eb8ff */
[----:B------:R3:W-:Y:S01]  /*0dd0*/  STS [UR9+0x34], R2 ;  /* 0x00003402ff007988 */ /* 0x0007e20008000809 */
[----:B------:R-:W-:Y:S05]  /*0de0*/  @P3 BRA `(.L_x_31) ;  /* 0x0000000000203947 */ /* 0x000fea0003800000 */
[----:B---3--:R-:W3:Y:S01]  /*0df0*/  LDS R2, [UR9+0x8] ;  /* 0x00000809ff027984 */ /* 0x008ee20008000800 */
[----:B------:R-:W-:-:S05]  /*0e00*/  IMAD.MOV.U32 R3, RZ, RZ, 0x780 ;  /* 0x00000780ff037424 */ /* 0x000fca00078e00ff */
[----:B---3--:R-:W-:-:S05]  /*0e10*/  LOP3.LUT R2, R2, 0x300, R3, 0xd8, !PT ;  /* 0x0000030002027812 */ /* 0x008fca00078ed803 */
[----:B------:R3:W-:Y:S02]  /*0e20*/  STS [UR9+0x8], R2 ;  /* 0x00000802ff007988 */ /* 0x0007e40008000809 */
.L_x_30:
[----:B------:R-:W-:Y:S05]  /*0e30*/  @P3 BRA `(.L_x_32) ;  /* 0x0000000000283947 */ /* 0x000fea0003800000 */
[----:B---345:R-:W3:Y:S02]  /*0e40*/  LDS R2, [UR9+0x8] ;  /* 0x00000809ff027984 */ /* 0x038ee40008000800 */
[----:B---3--:R-:W-:-:S05]  /*0e50*/  LOP3.LUT R2, R2, 0x1800, RZ, 0xb8, !PT ;  /* 0x0000180002027812 */ /* 0x008fca00078eb8ff */
[----:B------:R4:W-:Y:S02]  /*0e60*/  STS [UR9+0x8], R2 ;  /* 0x00000802ff007988 */ /* 0x0009e40008000809 */
.L_x_31:
[----:B------:R-:W-:Y:S05]  /*0e70*/  @P3 BREAK.RELIABLE B1 ;  /* 0x0000000000013942 */ /* 0x000fea0003800100 */
[----:B------:R-:W-:Y:S05]  /*0e80*/  @P3 BRA `(.L_x_33) ;  /* 0x0000000000243947 */ /* 0x000fea0003800000 */
[----:B---34-:R-:W3:Y:S01]  /*0e90*/  LDS R2, [UR9+0x8] ;  /* 0x00000809ff027984 */ /* 0x018ee20008000800 */
[----:B------:R-:W-:-:S05]  /*0ea0*/  IMAD.MOV.U32 R3, RZ, RZ, 0x6000 ;  /* 0x00006000ff037424 */ /* 0x000fca00078e00ff */
[----:B---3--:R-:W-:-:S04]  /*0eb0*/  LOP3.LUT R2, R2, 0x6000, R3, 0xd8, !PT ;  /* 0x0000600002027812 */ /* 0x008fc800078ed803 */
[----:B------:R-:W-:-:S05]  /*0ec0*/  LOP3.LUT R2, R2, 0x400000, RZ, 0xb8, !PT ;  /* 0x0040000002027812 */ /* 0x000fca00078eb8ff */
[----:B------:R3:W-:Y:S02]  /*0ed0*/  STS [UR9+0x8], R2 ;  /* 0x00000802ff007988 */ /* 0x0007e40008000809 */
.L_x_32:
[----:B------:R-:W-:Y:S05]  /*0ee0*/  BSYNC.RELIABLE B1 ;  /* 0x0000000000017941 */ /* 0x000fea0003800100 */
.L_x_29:
[----:B---345:R-:W3:Y:S02]  /*0ef0*/  @!P3 LDS R2, [UR9+0x8] ;  /* 0x00000809ff02b984 */ /* 0x038ee40008000800 */
[----:B---3--:R-:W-:-:S05]  /*0f00*/  @!P3 LOP3.LUT R2, R2, 0x8000, RZ, 0xb8, !PT ;  /* 0x000080000202b812 */ /* 0x008fca00078eb8ff */
[----:B------:R5:W-:Y:S02]  /*0f10*/  @!P3 STS [UR9+0x8], R2 ;  /* 0x00000802ff00b988 */ /* 0x000be40008000809 */
.L_x_33:
[----:B------:R-:W-:Y:S05]  /*0f20*/  BSYNC.RECONVERGENT B2 ;  /* 0x0000000000027941 */ /* 0x000fea0003800200 */
.L_x_28:
[----:B------:R-:W-:Y:S05]  /*0f30*/  WARPSYNC.ALL ;  /* 0x0000000000007948 */ /* 0x000fea0003800000 */
[----:B------:R-:W-:Y:S01]  /*0f40*/  NOP ;  /* 0x0000000000007918 */ /* 0x000fe20000000000 */
[----:B------:R-:W-:-:S04]  /*0f50*/  UIADD3 UR5, UPT, UPT, UR4, 0x80, URZ ;  /* 0x0000008004057890 */ /* 0x000fc8000fffe0ff */
[----:B------:R-:W-:-:S04]  /*0f60*/  UIADD3 UR44, UP0, UPT, UR5, UR10, URZ ;  /* 0x0000000a052c7290 */ /* 0x000fc8000ff1e0ff */
[----:B------:R-:W-:Y:S01]  /*0f70*/  ULEA.HI.X.SX32 UR45, UR5, UR11, 0x1, UP0 ;  /* 0x0000000b052d7291 */ /* 0x000fe200080f0eff */
[----:B------:R-:W-:Y:S11]  /*0f80*/  @P0 BRA `(.L_x_34) ;  /* 0x0000000000300947 */ /* 0x000ff60003800000 */
[----:B---345:R-:W3:Y:S01]  /*0f90*/  S2R R2, SR_LANEID ;  /* 0x0000000000027919 */ /* 0x038ee20000000000 */
[----:B------:R-:W-:Y:S05]  /*0fa0*/  WARPSYNC.ALL ;  /* 0x0000000000007948 */ /* 0x000fea0003800000 */
[----:B------:R-:W-:Y:S01]  /*0fb0*/  NOP ;  /* 0x0000000000007918 */ /* 0x000fe20000000000 */
[----:B---3--:R-:W-:-:S05]  /*0fc0*/  IMAD.SHL.U32 R6, R2, 0x4, RZ ;  /* 0x0000000402067824 */ /* 0x008fca00078e00ff */
[----:B------:R-:W3:Y:S01]  /*0fd0*/  LDS R7, [R6+UR9] ;  /* 0x0000000906077984 */ /* 0x000ee20008000800 */
[----:B------:R-:W-:-:S05]  /*0fe0*/  IADD3 R2, P1, PT, R6, UR44, RZ ;  /* 0x0000002c06027c10 */ /* 0x000fca000ff3e0ff */
[----:B------:R-:W-:-:S05]  /*0ff0*/  IMAD.X R3, RZ, RZ, UR45, P1 ;  /* 0x0000002dff037e24 */ /* 0x000fca00088e06ff */
[----:B---3--:R3:W4:Y:S01]  /*1000*/  ATOMG.E.EXCH.STRONG.GPU PT, RZ, [R2], R7 ;  /* 0x0000000702ff73a8 */ /* 0x00872200041ee100 */
[----:B------:R-:W-:-:S04]  /*1010*/  DEPBAR {5,4,3,2,1,0} ;  /* 0x0000003f0000791a */ /* 0x000fc80000000000 */
[----:B------:R-:W5:Y:S02]  /*1020*/  CCTL.E.C.LDCU.IV.DEEP [UR44] ;  /* 0x000000002c007540 */ /* 0x000f640009c08000 */
[----:B-----5:R3:W-:Y:S01]  /*1030*/  UTMACCTL.IV [UR44] ;  /* 0x000000002c0079b9 */ /* 0x0207e20008000000 */
[----:B------:R-:W-:Y:S01]  /*1040*/  NOP ;  /* 0x0000000000007918 */ /* 0x000fe20000000000 */
.L_x_34:
[----:B------:R-:W-:Y:S05]  /*1050*/  @P0 BRA `(.L_x_35) ;  /* 0x00000000000c0947 */ /* 0x000fea0003800000 */
[----:B------:R0:W-:Y:S01]  /*1060*/  UTMACMDFLUSH ;  /* 0x00000000000079b7 */ /* 0x0001e20000000000 */
[----:B------:R-:W-:Y:S05]  /*1070*/  @P0 BRA `(.L_x_35) ;  /* 0x0000000000040947 */ /* 0x000fea0003800000 */
[----:B------:R-:W-:-:S04]  /*1080*/  DEPBAR.LE SB0, 0x0 ;  /* 0x000080000000791a */ /* 0x000fc80000000000 */
.L_x_35:
[----:B------:R-:W-:Y:S05]  /*1090*/  WARPSYNC.ALL ;  /* 0x0000000000007948 */ /* 0x000fea0003800000 */
[----:B------:R-:W-:Y:S01]  /*10a0*/  NOP ;  /* 0x0000000000007918 */ /* 0x000fe20000000000 */
[----:B----4-:R-:W-:Y:S06]  /*10b0*/  BAR.SYNC.DEFER_BLOCKING 0x0 ;  /* 0x0000000000007b1d */ /* 0x010fec0000010000 */
[----:B------:R-:W-:Y:S02]  /*10c0*/  BSSY.RECONVERGENT B2, `(.L_x_36) ;  /* 0x000000b000027945 */ /* 0x000fe40003800200 */
[----:B------:R-:W-:Y:S06]  /*10d0*/  BAR.SYNC.DEFER_BLOCKING 0x0 ;  /* 0x0000000000007b1d */ /* 0x000fec0000010000 */
[----:B------:R4:W-:Y:S01]  /*10e0*/  @!P0 STS [R11], RZ ;  /* 0x000000ff0b008388 */ /* 0x0009e20000000800 */
[----:B------:R-:W-:Y:S01]  /*10f0*/  NOP ;  /* 0x0000000000007918 */ /* 0x000fe20000000000 */
[----:B------:R-:W-:Y:S05]  /*1100*/  @P3 BRA `(.L_x_37) ;  /* 0x0000000000183947 */ /* 0x000fea0003800000 */
[----:B---3-5:R-:W3:Y:S01]  /*1110*/  LDS R2, [UR9+0x8] ;  /* 0x00000809ff027984 */ /* 0x028ee20008000800 */
[----:B------:R-:W5:Y:S01]  /*1120*/  LDC.64 R6, c[0x0][0x390] ;  /* 0x0000e400ff067b82 */ /* 0x000f620000000a00 */
[----:B------:R-:W-:Y:S02]  /*1130*/  IMAD.MOV.U32 R3, RZ, RZ, 0x70 ;  /* 0x00000070ff037424 */ /* 0x000fe400078e00ff */
[----:B-----5:R5:W-:Y:S03]  /*1140*/  STS.64 [UR9], R6 ;  /* 0x00000006ff007988 */ /* 0x020be60008000a09 */
[----:B---3--:R-:W-:-:S05]  /*1150*/  LOP3.LUT R2, R2, 0x10, R3, 0xd8, !PT ;  /* 0x0000001002027812 */ /* 0x008fca00078ed803 */
[----:B------:R5:W-:Y:S02]  /*1160*/  STS [UR9+0x8], R2 ;  /* 0x00000802ff007988 */ /* 0x000be40008000809 */
.L_x_37:
[----:B---3--:R-:W-:Y:S05]  /*1170*/  BSYNC.RECONVERGENT B2 ;  /* 0x0000000000027941 */ /* 0x008fea0003800200 */
.L_x_36:
[----:B------:R-:W-:Y:S04]  /*1180*/  BSSY.RECONVERGENT B3, `(.L_x_38) ;  /* 0x0000011000037945 */ /* 0x000fe80003800200 */
[----:B------:R-:W-:Y:S04]  /*1190*/  BSSY.RELIABLE B2, `(.L_x_39) ;  /* 0x000000e000027945 */ /* 0x000fe80003800100 */
[----:B------:R-:W-:Y:S05]  /*11a0*/  @P3 BRA `(.L_x_40) ;  /* 0x0000000000243947 */ /* 0x000fea0003800000 */
[----:B-----5:R-:W3:Y:S01]  /*11b0*/  LDS R2, [UR9+0x34] ;  /* 0x00003409ff027984 */ /* 0x020ee20008000800 */
[----:B------:R-:W-:-:S05]  /*11c0*/  IMAD.MOV.U32 R3, RZ, RZ, 0x3f000000 ;  /* 0x3f000000ff037424 */ /* 0x000fca00078e00ff */
[----:B---3--:R-:W-:-:S05]  /*11d0*/  LOP3.LUT R2, R2, 0xff000000, R3, 0xb8, !PT ;  /* 0xff00000002027812 */ /* 0x008fca00078eb803 */
[----:B------:R3:W-:Y:S01]  /*11e0*/  STS [UR9+0x34], R2 ;  /* 0x00003402ff007988 */ /* 0x0007e20008000809 */
[----:B------:R-:W-:Y:S05]  /*11f0*/  @P3 BRA `(.L_x_41) ;  /* 0x00000000001c3947 */ /* 0x000fea0003800000 */
[----:B---3--:R-:W3:Y:S01]  /*1200*/  LDS R2, [UR9+0x38] ;  /* 0x00003809ff027984 */ /* 0x008ee20008000800 */
[----:B------:R-:W-:-:S05]  /*1210*/  IMAD.MOV.U32 R3, RZ, RZ, 0x7f ;  /* 0x0000007fff037424 */ /* 0x000fca00078e00ff */
[----:B---3--:R-:W-:-:S05]  /*1220*/  LOP3.LUT R2, R2, 0xff, R3, 0xb8, !PT ;  /* 0x000000ff02027812 */ /* 0x008fca00078eb803 */
[----:B------:R3:W-:Y:S02]  /*1230*/  STS [UR9+0x38], R2 ;  /* 0x00003802ff007988 */ /* 0x0007e40008000809 */
.L_x_40:
[----:B------:R-:W-:Y:S05]  /*1240*/  @P3 BREAK.RELIABLE B2 ;  /* 0x0000000000023942 */ /* 0x000fea0003800100 */
[----:B------:R-:W-:Y:S05]  /*1250*/  @P3 BRA `(.L_x_42) ;  /* 0x00000000000c3947 */ /* 0x000fea0003800000 */
[----:B------:R2:W-:Y:S02]  /*1260*/  STS [UR9+0x20], R5 ;  /* 0x00002005ff007988 */ /* 0x0005e40008000809 */
.L_x_41:
[----:B------:R-:W-:Y:S05]  /*1270*/  BSYNC.RELIABLE B2 ;  /* 0x0000000000027941 */ /* 0x000fea0003800100 */
.L_x_39:
[----:B------:R2:W-:Y:S02]  /*1280*/  @!P3 STS [UR9+0x24], R4 ;  /* 0x00002404ff00b988 */ /* 0x0005e40008000809 */
.L_x_42:
[----:B------:R-:W-:Y:S05]  /*1290*/  BSYNC.RECONVERGENT B3 ;  /* 0x0000000000037941 */ /* 0x000fea0003800200 */
.L_x_38:
[----:B------:R-:W-:Y:S05]  /*12a0*/  WARPSYNC.ALL ;  /* 0x0000000000007948 */ /* 0x000fea0003800000 */
[----:B------:R-:W-:Y:S01]  /*12b0*/  NOP ;  /* 0x0000000000007918 */ /* 0x000fe20000000000 */
[----:B------:R-:W-:Y:S04]  /*12c0*/  BSSY.RECONVERGENT B3, `(.L_x_43) ;  /* 0x000000e000037945 */ /* 0x000fe80003800200 */
[----:B------:R-:W-:Y:S05]  /*12d0*/  @P3 BRA `(.L_x_44) ;  /* 0x0000000000303947 */ /* 0x000fea0003800000 */
[----:B------:R-:W2:Y:S02]  /*12e0*/  LDS R3, [UR9+0x34] ;  /* 0x00003409ff037984 */ /* 0x000ea40008000800 */
[----:B--2---:R-:W2:Y:S02]  /*12f0*/  LDC.64 R4, c[0x0][0x3b8] ;  /* 0x0000ee00ff047b82 */ /* 0x004ea40000000a00 */
[----:B---3-5:R-:W3:Y:S01]  /*1300*/  LDS R2, [UR9+0x1c] ;  /* 0x00001c09ff027984 */ /* 0x028ee20008000800 */
[C---:B--2---:R-:W-:Y:S01]  /*1310*/  SHF.L.U64.HI R5, R4.reuse, 0x1, R5 ;  /* 0x0000000104057819 */ /* 0x044fe20000010205 */
[----:B------:R-:W-:-:S03]  /*1320*/  IMAD.SHL.U32 R4, R4, 0x2, RZ ;  /* 0x0000000204047824 */ /* 0x000fc600078e00ff */
[--C-:B------:R-:W-:Y:S02]  /*1330*/  SHF.R.U32.HI R7, RZ, 0x4, R5.reuse ;  /* 0x00000004ff077819 */ /* 0x100fe40000011605 */
[----:B------:R-:W-:-:S05]  /*1340*/  SHF.R.U64 R4, R4, 0x4, R5 ;  /* 0x0000000404047819 */ /* 0x000fca0000001205 */
[----:B------:R2:W-:Y:S01]  /*1350*/  STS [UR9+0xc], R4 ;  /* 0x00000c04ff007988 */ /* 0x0005e20008000809 */
[----:B------:R-:W-:Y:S02]  /*1360*/  LOP3.LUT R3, R3, 0x7, RZ, 0xb8, !PT ;  /* 0x0000000703037812 */ /* 0x000fe400078eb8ff */
[----:B---3--:R-:W-:-:S03]  /*1370*/  LOP3.LUT R2, R2, 0xf, R7, 0xb8, !PT ;  /* 0x0000000f02027812 */ /* 0x008fc600078eb807 */
[----:B------:R2:W-:Y:S04]  /*1380*/  STS [UR9+0x34], R3 ;  /* 0x00003403ff007988 */ /* 0x0005e80008000809 */
[----:B------:R2:W-:Y:S02]  /*1390*/  STS [UR9+0x1c], R2 ;  /* 0x00001c02ff007988 */ /* 0x0005e40008000809 */
.L_x_44:
[----:B------:R-:W-:Y:S05]  /*13a0*/  BSYNC.RECONVERGENT B3 ;  /* 0x0000000000037941 */ /* 0x000fea0003800200 */
.L_x_43:
[----:B------:R-:W-:Y:S04]  /*13b0*/  BSSY.RECONVERGENT B4, `(.L_x_45) ;  /* 0x000001a000047945 */ /* 0x000fe80003800200 */
[----:B------:R-:W-:Y:S04]  /*13c0*/  BSSY.RELIABLE B3, `(.L_x_46) ;  /* 0x0000015000037945 */ /* 0x000fe80003800100 */
[----:B------:R-:W-:Y:S05]  /*13d0*/  @P3 BRA `(.L_x_47) ;  /* 0x0000000000203947 */ /* 0x000fea0003800000 */
[----:B--23-5:R-:W2:Y:S02]  /*13e0*/  LDS R2, [UR9+0x34] ;  /* 0x00003409ff027984 */ /* 0x02cea40008000800 */
[----:B--2---:R-:W-:-:S05]  /*13f0*/  LOP3.LUT R2, R2, 0x38, RZ, 0xb8, !PT ;  /* 0x0000003802027812 */ /* 0x004fca00078eb8ff */
[----:B------:R2:W-:Y:S01]  /*1400*/  STS [UR9+0x34], R2 ;  /* 0x00003402ff007988 */ /* 0x0005e20008000809 */
[----:B------:R-:W-:Y:S05]  /*1410*/  @P3 BRA `(.L_x_48) ;  /* 0x0000000000203947 */ /* 0x000fea0003800000 */
[----:B--2---:R-:W2:Y:S01]  /*1420*/  LDS R2, [UR9+0x8] ;  /* 0x00000809ff027984 */ /* 0x004ea20008000800 */
[----:B------:R-:W-:-:S05]  /*1430*/  IMAD.MOV.U32 R3, RZ, RZ, 0x780 ;  /* 0x00000780ff037424 */ /* 0x000fca00078e00ff */
[----:B--2---:R-:W-:-:S05]  /*1440*/  LOP3.LUT R2, R2, 0x300, R3, 0xd8, !PT ;  /* 0x0000030002027812 */ /* 0x004fca00078ed803 */
[----:B------:R2:W-:Y:S02]  /*1450*/  STS [UR9+0x8], R2 ;  /* 0x00000802ff007988 */ /* 0x0005e40008000809 */
.L_x_47:
[----:B------:R-:W-:Y:S05]  /*1460*/  @P3 BRA `(.L_x_49) ;  /* 0x0000000000283947 */ /* 0x000fea0003800000 */
[----:B--23-5:R-:W2:Y:S02]  /*1470*/  LDS R2, [UR9+0x8] ;  /* 0x00000809ff027984 */ /* 0x02cea40008000800 */
[----:B--2---:R-:W-:-:S05]  /*1480*/  LOP3.LUT R2, R2, 0x1800, RZ, 0xb8, !PT ;  /* 0x0000180002027812 */ /* 0x004fca00078eb8ff */
[----:B------:R3:W-:Y:S02]  /*1490*/  STS [UR9+0x8], R2 ;  /* 0x00000802ff007988 */ /* 0x0007e40008000809 */
.L_x_48:
[----:B------:R-:W-:Y:S05]  /*14a0*/  @P3 BREAK.RELIABLE B3 ;  /* 0x0000000000033942 */ /* 0x000fea0003800100 */
[----:B------:R-:W-:Y:S05]  /*14b0*/  @P3 BRA `(.L_x_50) ;  /* 0x0000000000243947 */ /* 0x000fea0003800000 */
[----:B--23--:R-:W2:Y:S01]  /*14c0*/  LDS R2, [UR9+0x8] ;  /* 0x00000809ff027984 */ /* 0x00cea20008000800 */
[----:B------:R-:W-:-:S05]  /*14d0*/  IMAD.MOV.U32 R3, RZ, RZ, 0x6000 ;  /* 0x00006000ff037424 */ /* 0x000fca00078e00ff */
[----:B--2---:R-:W-:-:S04]  /*14e0*/  LOP3.LUT R2, R2, 0x6000, R3, 0xd8, !PT ;  /* 0x0000600002027812 */ /* 0x004fc800078ed803 */
[----:B------:R-:W-:-:S05]  /*14f0*/  LOP3.LUT R2, R2, 0x400000, RZ, 0xb8, !PT ;  /* 0x0040000002027812 */ /* 0x000fca00078eb8ff */
[----:B------:R2:W-:Y:S02]  /*1500*/  STS [UR9+0x8], R2 ;  /* 0x00000802ff007988 */ /* 0x0005e40008000809 */
.L_x_49:
[----:B------:R-:W-:Y:S05]  /*1510*/  BSYNC.RELIABLE B3 ;  /* 0x0000000000037941 */ /* 0x000fea0003800100 */
.L_x_46:
[----:B--23-5:R-:W2:Y:S02]  /*1520*/  @!P3 LDS R2, [UR9+0x8] ;  /* 0x00000809ff02b984 */ /* 0x02cea40008000800 */
[----:B--2---:R-:W-:-:S05]  /*1530*/  @!P3 LOP3.LUT R2, R2, 0x8000, RZ, 0xb8, !PT ;  /* 0x000080000202b812 */ /* 0x004fca00078eb8ff */
[----:B------:R5:W-:Y:S02]  /*1540*/  @!P3 STS [UR9+0x8], R2 ;  /* 0x00000802ff00b988 */ /* 0x000be40008000809 */
.L_x_50:
[----:B------:R-:W-:Y:S05]  /*1550*/  BSYNC.RECONVERGENT B4 ;  /* 0x0000000000047941 */ /* 0x000fea0003800200 */
.L_x_45:
[----:B------:R-:W-:Y:S05]  /*1560*/  WARPSYNC.ALL ;  /* 0x0000000000007948 */ /* 0x000fea0003800000 */
[----:B------:R-:W-:Y:S01]  /*1570*/  NOP ;  /* 0x0000000000007918 */ /* 0x000fe20000000000 */
[----:B------:R-:W-:-:S04]  /*1580*/  UIADD3 UR4, UPT, UPT, UR4, 0x100, URZ ;  /* 0x0000010004047890 */ /* 0x000fc8000fffe0ff */
[----:B------:R-:W-:-:S04]  /*1590*/  UIADD3 UR10, UP0, UPT, UR4, UR10, URZ ;  /* 0x0000000a040a7290 */ /* 0x000fc8000ff1e0ff */
[----:B------:R-:W-:Y:S01]  /*15a0*/  ULEA.HI.X.SX32 UR11, UR4, UR11, 0x1, UP0 ;  /* 0x0000000b040b7291 */ /* 0x000fe200080f0eff */
[----:B------:R-:W-:Y:S11]  /*15b0*/  @P0 BRA `(.L_x_51) ;  /* 0x0000000000300947 */ /* 0x000ff60003800000 */
[----:B--23-5:R-:W2:Y:S01]  /*15c0*/  S2R R2, SR_LANEID ;  /* 0x0000000000027919 */ /* 0x02cea20000000000 */
[----:B------:R-:W-:Y:S05]  /*15d0*/  WARPSYNC.ALL ;  /* 0x0000000000007948 */ /* 0x000fea0003800000 */
[----:B------:R-:W-:Y:S01]  /*15e0*/  NOP ;  /* 0x0000000000007918 */ /* 0x000fe20000000000 */
[----:B--2---:R-:W-:-:S05]  /*15f0*/  IMAD.SHL.U32 R4, R2, 0x4, RZ ;  /* 0x0000000402047824 */ /* 0x004fca00078e00ff */
[----:B------:R-:W2:Y:S01]  /*1600*/  LDS R5, [R4+UR9] ;  /* 0x0000000904057984 */ /* 0x000ea20008000800 */
[----:B------:R-:W-:-:S05]  /*1610*/  IADD3 R2, P1, PT, R4, UR10, RZ ;  /* 0x0000000a04027c10 */ /* 0x000fca000ff3e0ff */
[----:B------:R-:W-:-:S05]  /*1620*/  IMAD.X R3, RZ, RZ, UR11, P1 ;  /* 0x0000000bff037e24 */ /* 0x000fca00088e06ff */
[----:B--2---:R2:W3:Y:S01]  /*1630*/  ATOMG.E.EXCH.STRONG.GPU PT, RZ, [R2], R5 ;  /* 0x0000000502ff73a8 */ /* 0x0044e200041ee100 */
[----:B------:R-:W-:-:S04]  /*1640*/  DEPBAR {5,4,3,2,1,0} ;  /* 0x0000003f0000791a */ /* 0x000fc80000000000 */
[----:B------:R-:W5:Y:S02]  /*1650*/  CCTL.E.C.LDCU.IV.DEEP [UR10] ;  /* 0x000000000a007540 */ /* 0x000f640009c08000 */
[----:B-----5:R2:W-:Y:S01]  /*1660*/  UTMACCTL.IV [UR10] ;  /* 0x000000000a0079b9 */ /* 0x0205e20008000000 */
[----:B------:R-:W-:Y:S01]  /*1670*/  NOP ;  /* 0x0000000000007918 */ /* 0x000fe20000000000 */
.L_x_51:
[----:B------:R-:W-:Y:S05]  /*1680*/  @P0 BRA `(.L_x_52) ;  /* 0x00000000000c0947 */ /* 0x000fea0003800000 */
[----:B------:R0:W-:Y:S01]  /*1690*/  UTMACMDFLUSH ;  /* 0x00000000000079b7 */ /* 0x0001e20000000000 */
[----:B------:R-:W-:Y:S05]  /*16a0*/  @P0 BRA `(.L_x_52) ;  /* 0x0000000000040947 */ /* 0x000fea0003800000 */
[----:B------:R-:W-:-:S04]  /*16b0*/  DEPBAR.LE SB0, 0x0 ;  /* 0x000080000000791a */ /* 0x000fc80000000000 */
.L_x_52:
[----:B------:R-:W-:Y:S05]  /*16c0*/  WARPSYNC.ALL ;  /* 0x0000000000007948 */ /* 0x000fea0003800000 */
[----:B------:R-:W-:Y:S01]  /*16d0*/  NOP ;  /* 0x0000000000007918 */ /* 0x000fe20000000000 */
[----:B---3--:R-:W-:Y:S01]  /*16e0*/  BAR.SYNC.DEFER_BLOCKING 0x0 ;  /* 0x0000000000007b1d */ /* 0x008fe20000010000 */
[----:B--2--5:R-:W-:Y:S01]  /*16f0*/  SHF.R.U32.HI R2, RZ, 0x5, R0 ;  /* 0x00000005ff027819 */ /* 0x024fe20000011600 */
[----:B------:R-:W-:Y:S01]  /*1700*/  USHF.L.U32 UR12, UR15, 0x7, URZ ;  /* 0x000000070f0c7899 */ /* 0x000fe200080006ff */
[----:B------:R-:W-:Y:S01]  /*1710*/  ISETP.GE.AND P0, PT, R10, 0x1, PT ;  /* 0x000000010a00780c */ /* 0x000fe20003f06270 */
[----:B------:R-:W-:Y:S01]  /*1720*/  UIADD3 UR14, UPT, UPT, UR9, 0x20010, URZ ;  /* 0x00020010090e7890 */ /* 0x000fe2000fffe0ff */
[----:B------:R-:W-:Y:S01]  /*1730*/  R2UR UR13, R2 ;  /* 0x00000000020d72ca */ /* 0x000fe200000e0000 */
[----:B------:R-:W-:Y:S01]  /*1740*/  VOTEU.ALL UP0, P3 ;  /* 0x0000000000ff7886 */ /* 0x000fe20001800000 */
[----:B------:R-:W-:Y:S01]  /*1750*/  UMOV UR4, 0x1 ;  /* 0x0000000100047882 */ /* 0x000fe20000000000 */
[----:B------:R-:W-:Y:S01]  /*1760*/  VOTEU.ALL UP1, P3 ;  /* 0x0000000000ff7886 */ /* 0x000fe20001820000 */
[----:B------:R-:W-:Y:S01]  /*1770*/  USHF.L.U32 UR27, UR16, 0x7, URZ ;  /* 0x00000007101b7899 */ /* 0x000fe200080006ff */
[----:B------:R-:W-:Y:S01]  /*1780*/  BSSY.RECONVERGENT B4, `(.L_x_53) ;  /* 0x0000018000047945 */ /* 0x000fe20003800200 */
[----:B------:R-:W-:-:S04]  /*1790*/  @!UP0 UIADD3 UR18, UPT, UPT, -UR4, 0x100000, URZ ;  /* 0x0010000004128890 */ /* 0x000fc8000fffe1ff */
[----:B------:R-:W-:Y:S02]  /*17a0*/  @!UP0 USHF.L.U32 UR19, UR18, 0xb, URZ ;  /* 0x0000000b12138899 */ /* 0x000fe400080006ff */
[----:B------:R-:W-:Y:S02]  /*17b0*/  @!UP0 USHF.L.U32 UR18, UR18, 0x1, URZ ;  /* 0x0000000112128899 */ /* 0x000fe400080006ff */
[----:B------:R-:W-:-:S04]  /*17c0*/  @!UP0 UIADD3 UR4, UPT, UPT, -UR4, 0x100000, URZ ;  /* 0x0010000004048890 */ /* 0x000fc8000fffe1ff */
[----:B------:R-:W-:Y:S02]  /*17d0*/  @!UP0 USHF.L.U32 UR5, UR4, 0xb, URZ ;  /* 0x0000000b04058899 */ /* 0x000fe400080006ff */
[----:B------:R-:W-:Y:S01]  /*17e0*/  @!UP0 USHF.L.U32 UR4, UR4, 0x1, URZ ;  /* 0x0000000104048899 */ /* 0x000fe200080006ff */
[----:B------:R-:W-:Y:S01]  /*17f0*/  VOTEU.ALL UP0, P3 ;  /* 0x0000000000ff7886 */ /* 0x000fe20001800000 */
[----:B------:R-:W2:Y:S04]  /*1800*/  FENCE.VIEW.ASYNC.S ;  /* 0x00000000000073c6 */ /* 0x000ea80000000000 */
[----:B--2---:R2:W3:Y:S06]  /*1810*/  @!UP0 SYNCS.EXCH.64 URZ, [UR9+0x20000], UR18 ;  /* 0x0200001209ff85b2 */ /* 0x0044ec0008000100 */
[----:B------:R2:W3:Y:S02]  /*1820*/  @!UP1 SYNCS.EXCH.64 URZ, [UR9+0x20010], UR4 ;  /* 0x0200100409ff95b2 */ /* 0x0004e40008000100 */
[----:B---3--:R-:W-:Y:S06]  /*1830*/  BAR.SYNC.DEFER_BLOCKING 0x0 ;  /* 0x0000000000007b1d */ /* 0x008fec0000010000 */
[----:B------:R-:W-:Y:S05]  /*1840*/  @P3 BRA `(.L_x_54) ;  /* 0x00000000002c3947 */ /* 0x000fea0003800000 */
[----:B--2---:R-:W-:Y:S02]  /*1850*/  UMOV UR4, 0x1 ;  /* 0x0000000100047882 */ /* 0x004fe40000000000 */
[----:B------:R-:W-:-:S04]  /*1860*/  UIADD3 UR18, UPT, UPT, -UR4, 0x100000, URZ ;  /* 0x0010000004127890 */ /* 0x000fc8000fffe1ff */
[----:B------:R-:W-:Y:S02]  /*1870*/  USHF.L.U32 UR19, UR18, 0xb, URZ ;  /* 0x0000000b12137899 */ /* 0x000fe400080006ff */
[----:B------:R-:W-:Y:S02]  /*1880*/  USHF.L.U32 UR18, UR18, 0x1, URZ ;  /* 0x0000000112127899 */ /* 0x000fe400080006ff */
[----:B------:R-:W-:-:S04]  /*1890*/  UIADD3 UR4, UPT, UPT, -UR4, 0x100000, URZ ;  /* 0x0010000004047890 */ /* 0x000fc8000fffe1ff */
[----:B------:R-:W-:Y:S02]  /*18a0*/  USHF.L.U32 UR5, UR4, 0xb, URZ ;  /* 0x0000000b04057899 */ /* 0x000fe400080006ff */
[----:B------:R-:W-:Y:S01]  /*18b0*/  USHF.L.U32 UR4, UR4, 0x1, URZ ;  /* 0x0000000104047899 */ /* 0x000fe200080006ff */
[----:B------:R-:W2:Y:S03]  /*18c0*/  FENCE.VIEW.ASYNC.S ;  /* 0x00000000000073c6 */ /* 0x000ea60000000000 */
[----:B--2---:R3:W5:Y:S08]  /*18d0*/  SYNCS.EXCH.64 URZ, [UR9+0x20008], UR18 ;  /* 0x0200081209ff75b2 */ /* 0x0047700008000100 */
[----:B------:R3:W2:Y:S02]  /*18e0*/  SYNCS.EXCH.64 URZ, [UR9+0x20018], UR4 ;  /* 0x0200180409ff75b2 */ /* 0x0006a40008000100 */
[----:B---3--:R-:W-:Y:S01]  /*18f0*/  NOP ;  /* 0x0000000000007918 */ /* 0x008fe20000000000 */
.L_x_54:
[----:B--2---:R-:W-:Y:S05]  /*1900*/  BSYNC.RECONVERGENT B4 ;  /* 0x0000000000047941 */ /* 0x004fea0003800200 */
.L_x_53:
[----:B------:R-:W-:Y:S05]  /*1910*/  @!P0 BRA `(.L_x_55) ;  /* 0x0000000c00508947 */ /* 0x000fea0003800000 */
[----:B-----5:R-:W-:Y:S01]  /*1920*/  BAR.SYNC.DEFER_BLOCKING 0x0 ;  /* 0x0000000000007b1d */ /* 0x020fe20000010000 */
[----:B------:R-:W-:Y:S01]  /*1930*/  @!P3 IMAD.MOV.U32 R2, RZ, RZ, 0x10000 ;  /* 0x00010000ff02b424 */ /* 0x000fe200078e00ff */
[----:B------:R-:W-:Y:S01]  /*1940*/  ELECT P1, URZ, PT ;  /* 0x0000000000ff782f */ /* 0x000fe20003820000 */
[----:B------:R-:W-:-:S03]  /*1950*/  ULOP3.LUT UR4, UR13, 0x1, URZ, 0xc0, !UPT ;  /* 0x000000010d047892 */ /* 0x000fc6000f8ec0ff */
[C---:B------:R-:W-:Y:S02]  /*1960*/  ISETP.LT.U32.AND P1, PT, R68.reuse, 0x40, P1 ;  /* 0x000000404400780c */ /* 0x040fe40000f21070 */
[----:B------:R-:W-:Y:S01]  /*1970*/  ELECT P0, URZ, PT ;  /* 0x0000000000ff782f */ /* 0x000fe20003800000 */
[----:B------:R-:W-:Y:S02]  /*1980*/  USHF.L.U32 UR26, UR4, 0x6, URZ ;  /* 0x00000006041a7899 */ /* 0x000fe400080006ff */
[----:B------:R-:W-:Y:S01]  /*1990*/  ULEA UR24, UR4, UR9, 0xe ;  /* 0x0000000904187291 */ /* 0x000fe2000f8e70ff */
[----:B------:R-:W-:Y:S01]  /*19a0*/  ISETP.LT.U32.AND P0, PT, R68, 0x40, P0 ;  /* 0x000000404400780c */ /* 0x000fe20000701070 */
[----:B------:R-:W-:-:S06]  /*19b0*/  ULEA UR18, UR15, UR26, 0x7 ;  /* 0x0000001a0f127291 */ /* 0x000fcc000f8e38ff */
[----:B------:R-:W-:Y:S01]  /*19c0*/  VOTEU.ANY UP0, P1 ;  /* 0x0000000000ff7886 */ /* 0x000fe20000800100 */
[----:B------:R2:W-:Y:S01]  /*19d0*/  @!P3 SYNCS.ARRIVE.TRANS64 RZ, [UR9+0x20000], R2 ;  /* 0x02000002ffffb9a7 */ /* 0x0005e20008000009 */
[----:B------:R3:W-:Y:S06]  /*19e0*/  MEMBAR.ALL.CTA ;  /* 0x0000000000007992 */ /* 0x0007ec0000008000 */
[----:B---3--:R-:W3:Y:S01]  /*19f0*/  FENCE.VIEW.ASYNC.S ;  /* 0x00000000000073c6 */ /* 0x008ee20000000000 */
[----:B------:R-:W-:Y:S01]  /*1a00*/  @UP0 UIADD3 UR25, UPT, UPT, UR9, 0x20000, URZ ;  /* 0x0002000009190890 */ /* 0x000fe2000fffe0ff */
[----:B---3--:R-:W-:Y:S01]  /*1a10*/  VOTEU.ANY UP0, P1 ;  /* 0x0000000000ff7886 */ /* 0x008fe20000800100 */
[----:B------:R-:W-:Y:S01]  /*1a20*/  VOTEU.ANY UP1, P0 ;  /* 0x0000000000ff7886 */ /* 0x000fe20000020100 */
[----:B------:R-:W-:-:S04]  /*1a30*/  VOTEU.ANY UP2, P0 ;  /* 0x0000000000ff7886 */ /* 0x000fc80000040100 */
[----:B------:R-:W-:Y:S02]  /*1a40*/  @UP1 UIADD3 UR17, UPT, UPT, UR9, 0x20000, URZ ;  /* 0x0002000009111890 */ /* 0x000fe4000fffe0ff */
[----:B------:R-:W-:Y:S01]  /*1a50*/  @UP1 UIADD3 UR16, UPT, UPT, UR24, 0x10000, URZ ;  /* 0x0001000018101890 */ /* 0x000fe2000fffe0ff */
[----:B------:R-:W-:Y:S01]  /*1a60*/  @UP1 UMOV UR19, URZ ;  /* 0x000000ff00131c82 */ /* 0x000fe20008000000 */
[----:B------:R-:W-:Y:S06]  /*1a70*/  BAR.SYNC.DEFER_BLOCKING 0x0 ;  /* 0x0000000000007b1d */ /* 0x000fec0000010000 */
[----:B------:R2:W-:Y:S01]  /*1a80*/  @UP0 UTMALDG.2D [UR24], [UR6] ;  /* 0x00000018060005b4 */ /* 0x0005e20008008000 */
[----:B------:R-:W-:Y:S01]  /*1a90*/  UISETP.NE.U32.AND UP0, UPT, UR13, URZ, UPT ;  /* 0x000000ff0d00728c */ /* 0x000fe2000bf05070 */
[----:B------:R-:W-:Y:S06]  /*1aa0*/  BAR.SYNC.DEFER_BLOCKING 0x0 ;  /* 0x0000000000007b1d */ /* 0x000fec0000010000 */
[----:B------:R2:W-:Y:S02]  /*1ab0*/  @UP2 UTMALDG.2D [UR16], [UR44] ;  /* 0x000000102c0025b4 */ /* 0x0005e40008008000 */
[----:B------:R-:W-:Y:S06]  /*1ac0*/  BAR.SYNC.DEFER_BLOCKING 0x0 ;  /* 0x0000000000007b1d */ /* 0x000fec0000010000 */
[----:B------:R-:W3:Y:S02]  /*1ad0*/  SYNCS.PHASECHK.TRANS64.TRYWAIT P0, [UR9+0x20000], RZ ;  /* 0x020000ffff0075a7 */ /* 0x000ee40008001109 */
[----:B--23--:R-:W-:Y:S05]  /*1ae0*/  @!P0 BRA `(.L_x_56) ;  /* 0x0000001000e08947 */ /* 0x00cfea0003800000 */
.L_x_70:
[----:B------:R-:W-:Y:S05]  /*1af0*/  BRA.U UP0, `(.L_x_57) ;  /* 0x0000000100cc7547 */ /* 0x000fea000b800000 */
[----:B------:R-:W-:Y:S02]  /*1b00*/  USHF.R.U32.HI UR16, URZ, 0x4, UR9 ;  /* 0x00000004ff107899 */ /* 0x000fe40008011609 */
[----:B------:R-:W-:Y:S02]  /*1b10*/  UIADD3 UR15, UPT, UPT, UR9, 0x10000, URZ ;  /* 0x00010000090f7890 */ /* 0x000fe4000fffe0ff */
[----:B------:R-:W-:Y:S02]  /*1b20*/  USGXT.U32 UR16, UR16, 0xe ;  /* 0x0000000e1010789a */ /* 0x000fe40008000000 */
[----:B------:R-:W-:Y:S02]  /*1b30*/  USHF.R.U32.HI UR15, URZ, 0x4, UR15 ;  /* 0x00000004ff0f7899 */ /* 0x000fe4000801160f */
[----:B------:R-:W-:Y:S02]  /*1b40*/  UIADD3 UR24, UP0, UPT, UR16, 0x2, URZ ;  /* 0x0000000210187890 */ /* 0x000fe4000ff1e0ff */
[----:B------:R-:W-:Y:S01]  /*1b50*/  USGXT.U32 UR15, UR15, 0xe ;  /* 0x0000000e0f0f789a */ /* 0x000fe20008000000 */
[----:B------:R-:W-:Y:S01]  /*1b60*/  UMOV UR4, URZ ;  /* 0x000000ff00047c82 */ /* 0x000fe20008000000 */
[----:B------:R-:W-:Y:S01]  /*1b70*/  UMOV UR5, URZ ;  /* 0x000000ff00057c82 */ /* 0x000fe20008000000 */
[----:B------:R-:W-:-:S02]  /*1b80*/  UIADD3.X UR25, UPT, UPT, UR4, 0x40004040, URZ, UP0, !UPT ;  /* 0x4000404004197890 */ /* 0x000fc400087fe4ff */
[----:B------:R-:W-:Y:S02]  /*1b90*/  UIADD3 UR56, UP0, UPT, UR15, 0x4000080, URZ ;  /* 0x040000800f387890 */ /* 0x000fe4000ff1e0ff */
[----:B------:R-:W-:Y:S02]  /*1ba0*/  ULOP3.LUT UR4, UR15, 0x4000000, URZ, 0xfc, !UPT ;  /* 0x040000000f047892 */ /* 0x000fe4000f8efcff */
[----:B------:R-:W-:Y:S02]  /*1bb0*/  UIADD3.X UR57, UPT, UPT, UR5, 0x40004040, URZ, UP0, !UPT ;  /* 0x4000404005397890 */ /* 0x000fe400087fe4ff */
[----:B------:R-:W-:Y:S02]  /*1bc0*/  UIADD3.64 UR30, UPT, UPT, UR24, 0x2, URZ ;  /* 0x00000002181e7897 */ /* 0x000fe4000fffe0ff */
[----:B------:R-:W-:Y:S02]  /*1bd0*/  UIADD3.64 UR32, UPT, UPT, UR56, 0x80, URZ ;  /* 0x0000008038207897 */ /* 0x000fe4000fffe0ff */
[----:B------:R-:W-:-:S02]  /*1be0*/  UIADD3.64 UR34, UPT, UPT, UR24, 0x4, URZ ;  /* 0x0000000418227897 */ /* 0x000fc4000fffe0ff */
[----:B------:R-:W-:Y:S02]  /*1bf0*/  UIADD3.64 UR36, UPT, UPT, UR56, 0x100, URZ ;  /* 0x0000010038247897 */ /* 0x000fe4000fffe0ff */
[----:B------:R-:W-:Y:S02]  /*1c00*/  UIADD3.64 UR38, UPT, UPT, UR24, 0x3fe, URZ ;  /* 0x000003fe18267897 */ /* 0x000fe4000fffe0ff */
[----:B------:R-:W-:Y:S02]  /*1c10*/  UIADD3.64 UR40, UPT, UPT, UR56, 0x180, URZ ;  /* 0x0000018038287897 */ /* 0x000fe4000fffe0ff */
[----:B------:R-:W-:Y:S02]  /*1c20*/  UIADD3.64 UR42, UPT, UPT, UR24, 0x400, URZ ;  /* 0x00000400182a7897 */ /* 0x000fe4000fffe0ff */
[----:B------:R-:W-:Y:S02]  /*1c30*/  UIADD3.64 UR46, UPT, UPT, UR56, 0x200, URZ ;  /* 0x00000200382e7897 */ /* 0x000fe4000fffe0ff */
[----:B------:R-:W-:-:S02]  /*1c40*/  UIADD3.64 UR48, UPT, UPT, UR24, 0x402, URZ ;  /* 0x0000040218307897 */ /* 0x000fc4000fffe0ff */
[----:B------:R-:W-:Y:S01]  /*1c50*/  UIADD3.64 UR50, UPT, UPT, UR56, 0x280, URZ ;  /* 0x0000028038327897 */ /* 0x000fe2000fffe0ff */
[----:B------:R-:W-:Y:S01]  /*1c60*/  UMOV UR20, 0x0 ;  /* 0x0000000000147882 */ /* 0x000fe20000000000 */
[----:B------:R-:W-:Y:S01]  /*1c70*/  UMOV UR21, 0x8210010 ;  /* 0x0821001000157882 */ /* 0x000fe20000000000 */
[----:B------:R-:W-:Y:S01]  /*1c80*/  UIADD3.64 UR52, UPT, UPT, UR24, 0x404, URZ ;  /* 0x0000040418347897 */ /* 0x000fe2000fffe0ff */
[----:B------:R-:W-:Y:S01]  /*1c90*/  UMOV UR17, 0x40004040 ;  /* 0x4000404000117882 */ /* 0x000fe20000000000 */
[----:B------:R-:W-:Y:S01]  /*1ca0*/  UIADD3.64 UR54, UPT, UPT, UR56, 0x300, URZ ;  /* 0x0000030038367897 */ /* 0x000fe2000fffe0ff */
[----:B------:R-:W-:Y:S01]  /*1cb0*/  UMOV UR5, 0x40004040 ;  /* 0x4000404000057882 */ /* 0x000fe20000000000 */
[----:B------:R-:W-:Y:S01]  /*1cc0*/  UMOV UR18, 0x0 ;  /* 0x0000000000127882 */ /* 0x000fe20000000000 */
[----:B------:R-:W-:Y:S01]  /*1cd0*/  UMOV UR19, 0x8210010 ;  /* 0x0821001000137882 */ /* 0x000fe20000000000 */
[----:B------:R-:W-:Y:S01]  /*1ce0*/  UMOV UR22, 0x0 ;  /* 0x0000000000167882 */ /* 0x000fe20000000000 */
[----:B------:R-:W-:Y:S01]  /*1cf0*/  UMOV UR23, 0x8210010 ;  /* 0x0821001000177882 */ /* 0x000fe20000000000 */
[----:B------:R2:W-:Y:S01]  /*1d00*/  UTCHMMA gdesc[UR16], gdesc[UR4], tmem[UR8], tmem[UR20], idesc[UR21], !UPT ;  /* 0x00ff1404100075ea */ /* 0x0005e2000f800008 */
[----:B------:R-:W-:Y:S01]  /*1d10*/  UMOV UR28, 0x0 ;  /* 0x00000000001c7882 */ /* 0x000fe20000000000 */
[----:B------:R-:W-:Y:S01]  /*1d20*/  UMOV UR29, 0x8210010 ;  /* 0x08210010001d7882 */ /* 0x000fe20000000000 */
[----:B------:R2:W-:Y:S01]  /*1d30*/  UTCHMMA gdesc[UR24], gdesc[UR56], tmem[UR8], tmem[UR18], idesc[UR19], UPT ;  /* 0x00ff1238180075ea */ /* 0x0005e2000b800008 */
        /* <DEDUP_REMOVED lines=12> */
[----:B------:R2:W-:Y:S01]  /*1e00*/  UTCHMMA gdesc[UR48], gdesc[UR50], tmem[UR8], tmem[UR62], idesc[UR63], UPT ;  /* 0x00ff3e32300075ea */ /* 0x0005e2000b800008 */
[----:B------:R2:W-:Y:S01]  /*1e10*/  UTCHMMA gdesc[UR52], gdesc[UR54], tmem[UR8], tmem[UR64], idesc[UR65], UPT ;  /* 0x00ff4036340075ea */ /* 0x0005e2000b800008 */
[----:B------:R-:W-:Y:S01]  /*1e20*/  NOP ;  /* 0x0000000000007918 */ /* 0x000fe20000000000 */
.L_x_57:
[----:B------:R-:W-:Y:S01]  /*1e30*/  ELECT P0, URZ, PT ;  /* 0x0000000000ff782f */ /* 0x000fe20003800000 */
[----:B--2---:R-:W-:Y:S01]  /*1e40*/  UMOV UR4, UR14 ;  /* 0x0000000e00047c82 */ /* 0x004fe20008000000 */
[----:B------:R-:W-:Y:S02]  /*1e50*/  UMOV UR5, URZ ;  /* 0x000000ff00057c82 */ /* 0x000fe40008000000 */
[----:B------:R-:W-:-:S13]  /*1e60*/  ISETP.LT.U32.AND P0, PT, R68, 0x20, P0 ;  /* 0x000000204400780c */ /* 0x000fda0000701070 */
[----:B------:R-:W-:Y:S01]  /*1e70*/  VOTEU.ANY UP0, P0 ;  /* 0x0000000000ff7886 */ /* 0x000fe20000000100 */
[----:B------:R-:W-:Y:S01]  /*1e80*/  VOTEU.ANY UP1, P0 ;  /* 0x0000000000ff7886 */ /* 0x000fe20000020100 */
[----:B------:R-:W-:-:S03]  /*1e90*/  ISETP.GE.U32.AND P0, PT, R10, 0x81, PT ;  /* 0x000000810a00780c */ /* 0x000fc60003f06070 */
[----:B------:R-:W-:Y:S02]  /*1ea0*/  @UP0 UMOV UR4, UR4 ;  /* 0x0000000400040c82 */ /* 0x000fe40008000000 */
[----:B------:R2:W-:Y:S01]  /*1eb0*/  @UP1 UTCBAR [UR4], URZ ;  /* 0x000000ff040013e9 */ /* 0x0005e200080000ff */
[----:B------:R-:W-:Y:S06]  /*1ec0*/  BAR.SYNC.DEFER_BLOCKING 0x0 ;  /* 0x0000000000007b1d */ /* 0x000fec0000010000 */
[----:B------:R-:W3:Y:S02]  /*1ed0*/  SYNCS.PHASECHK.TRANS64.TRYWAIT P1, [UR9+0x20010], RZ ;  /* 0x020010ffff0075a7 */ /* 0x000ee40008021109 */
[----:B--23--:R-:W-:Y:S05]  /*1ee0*/  @!P1 BRA `(.L_x_58) ;  /* 0x0000000c00ec9947 */ /* 0x00cfea0003800000 */
.L_x_71:
[----:B------:R-:W-:Y:S01]  /*1ef0*/  IMAD.MOV.U32 R2, RZ, RZ, RZ ;  /* 0x000000ffff027224 */ /* 0x000fe200078e00ff */
[----:B------:R-:W-:Y:S06]  /*1f00*/  @!P0 BRA `(.L_x_55) ;  /* 0x0000000400d48947 */ /* 0x000fec0003800000 */
[----:B------:R-:W2:Y:S01]  /*1f10*/  LDCU UR21, c[0x0][0x3a0] ;  /* 0x00007400ff1577ac */ /* 0x000ea20008000800 */
[----:B------:R-:W-:Y:S01]  /*1f20*/  UMOV UR20, 0x1 ;  /* 0x0000000100147882 */ /* 0x000fe20000000000 */
[----:B------:R-:W-:-:S05]  /*1f30*/  UMOV UR31, 0x80 ;  /* 0x00000080001f7882 */ /* 0x000fca0000000000 */
.L_x_62:
[----:B------:R-:W-:Y:S01]  /*1f40*/  BAR.SYNC.DEFER_BLOCKING 0x0 ;  /* 0x0000000000007b1d */ /* 0x000fe20000010000 */
[----:B------:R-:W-:Y:S01]  /*1f50*/  ULEA UR50, UR20, UR9, 0x3 ;  /* 0x0000000914327291 */ /* 0x000fe2000f8e18ff */
[----:B------:R-:W-:Y:S01]  /*1f60*/  @!P3 IMAD.MOV.U32 R3, RZ, RZ, 0x10000 ;  /* 0x00010000ff03b424 */ /* 0x000fe200078e00ff */
[----:B------:R-:W-:Y:S01]  /*1f70*/  ELECT P1, URZ, PT ;  /* 0x0000000000ff782f */ /* 0x000fe20003820000 */
[----:B------:R-:W-:-:S03]  /*1f80*/  ULEA UR4, UR20, UR9, 0xf ;  /* 0x0000000914047291 */ /* 0x000fc6000f8e78ff */
[----:B------:R-:W-:Y:S01]  /*1f90*/  ISETP.LT.U32.AND P1, PT, R68, 0x40, P1 ;  /* 0x000000404400780c */ /* 0x000fe20000f21070 */
[----:B------:R-:W-:Y:S01]  /*1fa0*/  ULOP3.LUT UR30, UR13, 0x1, URZ, 0xc0, !UPT ;  /* 0x000000010d1e7892 */ /* 0x000fe2000f8ec0ff */
[----:B------:R-:W-:-:S03]  /*1fb0*/  ELECT P0, URZ, PT ;  /* 0x0000000000ff782f */ /* 0x000fc60003800000 */
[----:B------:R-:W-:Y:S02]  /*1fc0*/  ULEA UR24, UR30, UR4, 0xe ;  /* 0x000000041e187291 */ /* 0x000fe4000f8e70ff */
[----:B------:R-:W-:Y:S01]  /*1fd0*/  ULEA UR26, UR30, UR31, 0x6 ;  /* 0x0000001f1e1a7291 */ /* 0x000fe2000f8e30ff */
[----:B------:R-:W-:Y:S01]  /*1fe0*/  ISETP.LT.U32.AND P0, PT, R68, 0x40, P0 ;  /* 0x000000404400780c */ /* 0x000fe20000701070 */
[----:B------:R-:W-:-:S04]  /*1ff0*/  ULEA UR30, UR30, UR12, 0x6 ;  /* 0x0000000c1e1e7291 */ /* 0x000fc8000f8e30ff */
[----:B------:R-:W-:Y:S01]  /*2000*/  VOTEU.ANY UP0, P1 ;  /* 0x0000000000ff7886 */ /* 0x000fe20000800100 */
[----:B------:R3:W-:Y:S01]  /*2010*/  @!P3 SYNCS.ARRIVE.TRANS64 RZ, [UR50+0x20000], R3 ;  /* 0x02000003ffffb9a7 */ /* 0x0007e20008000032 */
[----:B------:R5:W-:Y:S06]  /*2020*/  MEMBAR.ALL.CTA ;  /* 0x0000000000007992 */ /* 0x000bec0000008000 */
[----:B-----5:R-:W5:Y:S01]  /*2030*/  FENCE.VIEW.ASYNC.S ;  /* 0x00000000000073c6 */ /* 0x020f620000000000 */
[----:B------:R-:W-:Y:S01]  /*2040*/  @UP0 UIADD3 UR25, UPT, UPT, UR50, 0x20000, URZ ;  /* 0x0002000032190890 */ /* 0x000fe2000fffe0ff */
[----:B-----5:R-:W-:Y:S01]  /*2050*/  VOTEU.ANY UP0, P1 ;  /* 0x0000000000ff7886 */ /* 0x020fe20000800100 */
[----:B------:R-:W-:Y:S01]  /*2060*/  VOTEU.ANY UP1, P0 ;  /* 0x0000000000ff7886 */ /* 0x000fe20000020100 */
[----:B---3--:R-:W-:-:S04]  /*2070*/  IMAD.U32 R3, R2, -0x80000000, RZ ;  /* 0x8000000002037824 */ /* 0x008fc800078e00ff */
[----:B------:R-:W-:Y:S02]  /*2080*/  @UP1 UIADD3 UR28, UPT, UPT, UR24, 0x10000, URZ ;  /* 0x00010000181c1890 */ /* 0x000fe4000fffe0ff */
[----:B------:R-:W-:Y:S01]  /*2090*/  @UP1 UIADD3 UR29, UPT, UPT, UR50, 0x20000, URZ ;  /* 0x00020000321d1890 */ /* 0x000fe2000fffe0ff */
[----:B------:R-:W-:Y:S01]  /*20a0*/  VOTEU.ANY UP1, P0 ;  /* 0x0000000000ff7886 */ /* 0x000fe20000020100 */
[----:B------:R-:W-:Y:S06]  /*20b0*/  BAR.SYNC.DEFER_BLOCKING 0x0 ;  /* 0x0000000000007b1d */ /* 0x000fec0000010000 */
[----:B------:R3:W-:Y:S01]  /*20c0*/  @UP0 UTMALDG.2D [UR24], [UR6] ;  /* 0x00000018060005b4 */ /* 0x0007e20008008000 */
[----:B------:R-:W-:Y:S01]  /*20d0*/  UISETP.NE.U32.AND UP0, UPT, UR13, URZ, UPT ;  /* 0x000000ff0d00728c */ /* 0x000fe2000bf05070 */
[----:B------:R-:W-:Y:S06]  /*20e0*/  BAR.SYNC.DEFER_BLOCKING 0x0 ;  /* 0x0000000000007b1d */ /* 0x000fec0000010000 */
[----:B------:R3:W-:Y:S02]  /*20f0*/  @UP1 UTMALDG.2D [UR28], [UR44] ;  /* 0x0000001c2c0015b4 */ /* 0x0007e40008008000 */
[----:B------:R-:W-:Y:S06]  /*2100*/  BAR.SYNC.DEFER_BLOCKING 0x0 ;  /* 0x0000000000007b1d */ /* 0x000fec0000010000 */
[----:B------:R-:W5:Y:S02]  /*2110*/  SYNCS.PHASECHK.TRANS64.TRYWAIT P0, [UR50+0x20000], R3 ;  /* 0x02000003ff0075a7 */ /* 0x000f640008001132 */
[----:B---3-5:R-:W-:Y:S05]  /*2120*/  @!P0 BRA `(.L_x_59) ;  /* 0x0000000c00688947 */ /* 0x028fea0003800000 */
.L_x_72:
        /* <DEDUP_REMOVED lines=11> */
[----:B------:R-:W-:Y:S02]  /*21e0*/  UIADD3 UR60, UP3, UPT, UR22, 0x2, URZ ;  /* 0x00000002163c7890 */ /* 0x000fe4000ff7e0ff */
[----:B------:R-:W-:Y:S02]  /*21f0*/  UIADD3 UR62, UP4, UPT, UR22, 0x4, URZ ;  /* 0x00000004163e7890 */ /* 0x000fe4000ff9e0ff */
[----:B------:R-:W-:Y:S02]  /*2200*/  UIADD3.X UR5, UPT, UPT, UR5, 0x40004040, URZ, UP0, !UPT ;  /* 0x4000404005057890 */ /* 0x000fe400087fe4ff */
[----:B------:R-:W-:Y:S02]  /*2210*/  UIADD3 UR64, UP5, UPT, UR22, 0x3fe, URZ ;  /* 0x000003fe16407890 */ /* 0x000fe4000ffbe0ff */
[----:B------:R-:W-:-:S02]  /*2220*/  UIADD3 UR66, UP0, UPT, UR22, 0x400, URZ ;  /* 0x0000040016427890 */ /* 0x000fc4000ff1e0ff */
[----:B------:R-:W-:Y:S02]  /*2230*/  UIADD3 UR68, UP1, UPT, UR22, 0x402, URZ ;  /* 0x0000040216447890 */ /* 0x000fe4000ff3e0ff */
[----:B------:R-:W-:Y:S02]  /*2240*/  UIADD3.X UR61, UPT, UPT, UR23, URZ, URZ, UP3, !UPT ;  /* 0x000000ff173d7290 */ /* 0x000fe40009ffe4ff */
[----:B------:R-:W-:Y:S02]  /*2250*/  UIADD3 UR40, UP2, UPT, UR22, 0x404, URZ ;  /* 0x0000040416287890 */ /* 0x000fe4000ff5e0ff */
[----:B------:R-:W-:Y:S02]  /*2260*/  UIADD3 UR28, UP3, UPT, UR4, 0x80, URZ ;  /* 0x00000080041c7890 */ /* 0x000fe4000ff7e0ff */
[----:B------:R-:W-:Y:S02]  /*2270*/  UIADD3.X UR63, UPT, UPT, UR23, URZ, URZ, UP4, !UPT ;  /* 0x000000ff173f7290 */ /* 0x000fe4000a7fe4ff */
[----:B------:R-:W-:-:S02]  /*2280*/  UIADD3 UR32, UP4, UPT, UR4, 0x100, URZ ;  /* 0x0000010004207890 */ /* 0x000fc4000ff9e0ff */
[----:B------:R-:W-:Y:S02]  /*2290*/  UIADD3.X UR65, UPT, UPT, UR23, URZ, URZ, UP5, !UPT ;  /* 0x000000ff17417290 */ /* 0x000fe4000affe4ff */
[----:B------:R-:W-:Y:S02]  /*22a0*/  ULOP3.LUT UR24, UR24, 0x4000000, URZ, 0xfc, !UPT ;  /* 0x0400000018187892 */ /* 0x000fe4000f8efcff */
[----:B------:R-:W-:Y:S02]  /*22b0*/  UIADD3 UR34, UP5, UPT, UR4, 0x180, URZ ;  /* 0x0000018004227890 */ /* 0x000fe4000ffbe0ff */
[----:B------:R-:W-:Y:S02]  /*22c0*/  UIADD3.X UR67, UPT, UPT, UR23, URZ, URZ, UP0, !UPT ;  /* 0x000000ff17437290 */ /* 0x000fe400087fe4ff */
[----:B------:R-:W-:Y:S02]  /*22d0*/  UIADD3 UR36, UP0, UPT, UR4, 0x200, URZ ;  /* 0x0000020004247890 */ /* 0x000fe4000ff1e0ff */
[----:B------:R-:W-:-:S02]  /*22e0*/  UIADD3.X UR69, UPT, UPT, UR23, URZ, URZ, UP1, !UPT ;  /* 0x000000ff17457290 */ /* 0x000fc40008ffe4ff */
[----:B------:R-:W-:Y:S02]  /*22f0*/  UIADD3 UR38, UP1, UPT, UR4, 0x280, URZ ;  /* 0x0000028004267890 */ /* 0x000fe4000ff3e0ff */
[----:B------:R-:W-:Y:S02]  /*2300*/  UIADD3.X UR41, UPT, UPT, UR23, URZ, URZ, UP2, !UPT ;  /* 0x000000ff17297290 */ /* 0x000fe400097fe4ff */
[----:B------:R-:W-:Y:S02]  /*2310*/  UIADD3.X UR29, UPT, UPT, UR5, URZ, URZ, UP3, !UPT ;  /* 0x000000ff051d7290 */ /* 0x000fe40009ffe4ff */
[----:B------:R-:W-:Y:S02]  /*2320*/  UIADD3 UR42, UP2, UPT, UR4, 0x300, URZ ;  /* 0x00000300042a7890 */ /* 0x000fe4000ff5e0ff */
[----:B------:R-:W-:Y:S02]  /*2330*/  UIADD3.X UR33, UPT, UPT, UR5, URZ, URZ, UP4, !UPT ;  /* 0x000000ff05217290 */ /* 0x000fe4000a7fe4ff */
[----:B------:R-:W-:-:S02]  /*2340*/  UIADD3.X UR35, UPT, UPT, UR5, URZ, URZ, UP5, !UPT ;  /* 0x000000ff05237290 */ /* 0x000fc4000affe4ff */
[----:B------:R-:W-:Y:S02]  /*2350*/  UIADD3.X UR37, UPT, UPT, UR5, URZ, URZ, UP0, !UPT ;  /* 0x000000ff05257290 */ /* 0x000fe400087fe4ff */
[----:B------:R-:W-:Y:S01]  /*2360*/  UIADD3.X UR39, UPT, UPT, UR5, URZ, URZ, UP1, !UPT ;  /* 0x000000ff05277290 */ /* 0x000fe20008ffe4ff */
[----:B------:R-:W-:Y:S01]  /*2370*/  UMOV UR14, 0x0 ;  /* 0x00000000000e7882 */ /* 0x000fe20000000000 */
[----:B------:R-:W-:Y:S01]  /*2380*/  UMOV UR15, 0x8210010 ;  /* 0x08210010000f7882 */ /* 0x000fe20000000000 */
[----:B------:R-:W-:Y:S01]  /*2390*/  UMOV UR19, 0x40004040 ;  /* 0x4000404000137882 */ /* 0x000fe20000000000 */
[----:B------:R-:W-:Y:S01]  /*23a0*/  UMOV UR25, 0x40004040 ;  /* 0x4000404000197882 */ /* 0x000fe20000000000 */
[----:B------:R-:W-:Y:S01]  /*23b0*/  UIADD3.X UR43, UPT, UPT, UR5, URZ, URZ, UP2, !UPT ;  /* 0x000000ff052b7290 */ /* 0x000fe200097fe4ff */
[----:B------:R3:W-:Y:S01]  /*23c0*/  UTCHMMA gdesc[UR18], gdesc[UR24], tmem[UR8], tmem[UR14], idesc[UR15], UPT ;  /* 0x00ff0e18120075ea */ /* 0x0007e2000b800008 */
[----:B------:R-:W-:Y:S01]  /*23d0*/  UMOV UR16, 0x0 ;  /* 0x0000000000107882 */ /* 0x000fe20000000000 */
[----:B------:R-:W-:Y:S01]  /*23e0*/  UMOV UR17, 0x8210010 ;  /* 0x0821001000117882 */ /* 0x000fe20000000000 */
[----:B------:R-:W-:Y:S01]  /*23f0*/  UMOV UR48, 0x0 ;  /* 0x0000000000307882 */ /* 0x000fe20000000000 */
[----:B------:R-:W-:Y:S01]  /*2400*/  UMOV UR49, 0x8210010 ;  /* 0x0821001000317882 */ /* 0x000fe20000000000 */
        /* <DEDUP_REMOVED lines=18> */
.L_x_60:
[----:B------:R-:W-:Y:S01]  /*2530*/  ELECT P0, URZ, PT ;  /* 0x0000000000ff782f */ /* 0x000fe20003800000 */
[----:B---3--:R-:W-:-:S03]  /*2540*/  UIADD3 UR4, UPT, UPT, UR50, 0x20010, URZ ;  /* 0x0002001032047890 */ /* 0x008fc6000fffe0ff */
[----:B------:R-:W-:Y:S01]  /*2550*/  ISETP.LT.U32.AND P0, PT, R68, 0x20, P0 ;  /* 0x000000204400780c */ /* 0x000fe20000701070 */
[----:B------:R-:W-:-:S12]  /*2560*/  UMOV UR5, URZ ;  /* 0x000000ff00057c82 */ /* 0x000fd80008000000 */
[----:B------:R-:W-:Y:S01]  /*2570*/  VOTEU.ANY UP0, P0 ;  /* 0x0000000000ff7886 */ /* 0x000fe20000000100 */
[----:B------:R-:W-:-:S04]  /*2580*/  VOTEU.ANY UP1, P0 ;  /* 0x0000000000ff7886 */ /* 0x000fc80000020100 */
[----:B------:R-:W-:Y:S02]  /*2590*/  @UP0 UMOV UR4, UR4 ;  /* 0x0000000400040c82 */ /* 0x000fe40008000000 */
[----:B------:R3:W-:Y:S01]  /*25a0*/  @UP1 UTCBAR [UR4], URZ ;  /* 0x000000ff040013e9 */ /* 0x0007e200080000ff */
[----:B------:R-:W-:Y:S06]  /*25b0*/  BAR.SYNC.DEFER_BLOCKING 0x0 ;  /* 0x0000000000007b1d */ /* 0x000fec0000010000 */
[----:B------:R-:W5:Y:S02]  /*25c0*/  SYNCS.PHASECHK.TRANS64.TRYWAIT P0, [UR50+0x20010], R3 ;  /* 0x02001003ff0075a7 */ /* 0x000f640008001132 */
[----:B---3-5:R-:W-:Y:S05]  /*25d0*/  @!P0 BRA `(.L_x_61) ;  /* 0x0000000800488947 */ /* 0x028fea0003800000 */
.L_x_73:
[----:B------:R-:W-:Y:S02]  /*25e0*/  UIADD3 UR20, UPT, UPT, UR20, 0x1, URZ ;  /* 0x0000000114147890 */ /* 0x000fe4000fffe0ff */
[----:B------:R-:W-:Y:S02]  /*25f0*/  UIADD3 UR31, UPT, UPT, UR31, 0x80, URZ ;  /* 0x000000801f1f7890 */ /* 0x000fe4000fffe0ff */
[----:B------:R-:W-:-:S04]  /*2600*/  UISETP.NE.U32.AND UP0, UPT, UR20, 0x2, UPT ;  /* 0x000000021400788c */ /* 0x000fc8000bf05070 */
[----:B------:R-:W-:Y:S02]  /*2610*/  USEL UR20, UR20, URZ, UP0 ;  /* 0x000000ff14147287 */ /* 0x000fe40008000000 */
[----:B------:R-:W-:Y:S02]  /*2620*/  USEL UR4, URZ, 0x1, UP0 ;  /* 0x00000001ff047887 */ /* 0x000fe40008000000 */
[----:B--2---:R-:W-:-:S04]  /*2630*/  UISETP.GE.AND UP0, UPT, UR31, UR21, UPT ;  /* 0x000000151f00728c */ /* 0x004fc8000bf06270 */
[----:B------:R-:W-:-:S05]  /*2640*/  LOP3.LUT R2, R2, UR4, RZ, 0x3c, !PT ;  /* 0x0000000402027c12 */ /* 0x000fca000f8e3cff */
[----:B------:R-:W-:Y:S05]  /*2650*/  BRA.U !UP0, `(.L_x_62) ;  /* 0xfffffff908387547 */ /* 0x000fea000b83ffff */
.L_x_55:
[----:B-----5:R-:W-:Y:S06]  /*2660*/  BAR.SYNC.DEFER_BLOCKING 0x0 ;  /* 0x0000000000007b1d */ /* 0x020fec0000010000 */
[----:B------:R-:W-:Y:S04]  /*2670*/  BSSY.RECONVERGENT B4, `(.L_x_63) ;  /* 0x0000004000047945 */ /* 0x000fe80003800200 */
[----:B------:R-:W-:Y:S05]  /*2680*/  @P3 BRA `(.L_x_64) ;  /* 0x0000000000083947 */ /* 0x000fea0003800000 */
[----:B------:R-:W2:Y:S02]  /*2690*/  SYNCS.CCTL.IV [UR9+0x20000] ;  /* 0x02000000ff0079b1 */ /* 0x000ea40008000009 */
[----:B--2---:R-:W2:Y:S02]  /*26a0*/  SYNCS.CCTL.IV [UR9+0x20010] ;  /* 0x02001000ff0079b1 */ /* 0x004ea40008000009 */
.L_x_64:
[----:B------:R-:W-:Y:S05]  /*26b0*/  BSYNC.RECONVERGENT B4 ;  /* 0x0000000000047941 */ /* 0x000fea0003800200 */
.L_x_63:
[----:B--2---:R-:W-:Y:S06]  /*26c0*/  BAR.SYNC.DEFER_BLOCKING 0x0 ;  /* 0x0000000000007b1d */ /* 0x004fec0000010000 */
[----:B------:R-:W-:Y:S04]  /*26d0*/  BSSY.RECONVERGENT B4, `(.L_x_65) ;  /* 0x0000004000047945 */ /* 0x000fe80003800200 */
[----:B------:R-:W-:Y:S05]  /*26e0*/  @P3 BRA `(.L_x_66) ;  /* 0x0000000000083947 */ /* 0x000fea0003800000 */
[----:B------:R-:W2:Y:S02]  /*26f0*/  SYNCS.CCTL.IV [UR9+0x20008] ;  /* 0x02000800ff0079b1 */ /* 0x000ea40008000009 */
[----:B--2---:R-:W2:Y:S02]  /*2700*/  SYNCS.CCTL.IV [UR9+0x20018] ;  /* 0x02001800ff0079b1 */ /* 0x004ea40008000009 */
.L_x_66:
[----:B------:R-:W-:Y:S05]  /*2710*/  BSYNC.RECONVERGENT B4 ;  /* 0x0000000000047941 */ /* 0x000fea0003800200 */
.L_x_65:
[----:B------:R-:W-:Y:S01]  /*2720*/  USHF.L.U32 UR4, UR13, 0x15, URZ ;  /* 0x000000150d047899 */ /* 0x000fe200080006ff */
[C---:B------:R-:W-:Y:S01]  /*2730*/  IMAD.SHL.U32 R2, R0.reuse, 0x80, RZ ;  /* 0x0000008000027824 */ /* 0x040fe200078e00ff */
[----:B------:R-:W-:Y:S01]  /*2740*/  USHF.L.U32 UR5, UR13, 0x4, URZ ;  /* 0x000000040d057899 */ /* 0x000fe200080006ff */
[----:B------:R-:W-:Y:S01]  /*2750*/  IMAD.SHL.U32 R3, R0, 0x10, RZ ;  /* 0x0000001000037824 */ /* 0x000fe200078e00ff */
[----:B------:R-:W-:Y:S02]  /*2760*/  ULOP3.LUT UR4, UR4, 0x600000, URZ, 0xc0, !UPT ;  /* 0x0060000004047892 */ /* 0x000fe4000f8ec0ff */
[----:B------:R-:W-:Y:S01]  /*2770*/  ULOP3.LUT UR5, UR5, 0x40, URZ, 0xc0, !UPT ;  /* 0x0000004005057892 */ /* 0x000fe2000f8ec0ff */
[----:B------:R-:W-:Y:S02]  /*2780*/  LOP3.LUT R2, R2, 0x7f80, RZ, 0xc0, !PT ;  /* 0x00007f8002027812 */ /* 0x000fe400078ec0ff */
[----:B------:R-:W-:Y:S01]  /*2790*/  ELECT P0, URZ, PT ;  /* 0x0000000000ff782f */ /* 0x000fe20003800000 */
[----:B------:R-:W-:Y:S01]  /*27a0*/  UIADD3 UR4, UPT, UPT, UR5, UR4, UR8 ;  /* 0x0000000405047290 */ /* 0x000fe2000fffe008 */
[----:B------:R-:W-:Y:S01]  /*27b0*/  LOP3.LUT R2, R2, 0x70, R3, 0xf8, !PT ;  /* 0x0000007002027812 */ /* 0x000fe200078ef803 */
[----:B------:R-:W-:Y:S01]  /*27c0*/  ULOP3.LUT UR13, UR13, 0x1, URZ, 0xc0, !UPT ;  /* 0x000000010d0d7892 */ /* 0x000fe2000f8ec0ff */
[----:B------:R-:W-:Y:S01]  /*27d0*/  ISETP.LT.U32.AND P0, PT, R68, 0x40, P0 ;  /* 0x000000404400780c */ /* 0x000fe20000701070 */
[----:B------:R-:W-:Y:S01]  /*27e0*/  UMOV UR6, UR27 ;  /* 0x0000001b00067c82 */ /* 0x000fe20008000000 */
[C---:B------:R-:W-:Y:S01]  /*27f0*/  LOP3.LUT R0, R2.reuse, 0x10, RZ, 0x3c, !PT ;  /* 0x0000001002007812 */ /* 0x040fe200078e3cff */
[----:B------:R-:W-:Y:S01]  /*2800*/  ULEA UR5, UR13, UR12, 0x6 ;  /* 0x0000000c0d057291 */ /* 0x000fe2000f8e30ff */
[----:B------:R-:W-:-:S02]  /*2810*/  LOP3.LUT R3, R2, 0x20, RZ, 0x3c, !PT ;  /* 0x0000002002037812 */ /* 0x000fc400078e3cff */
[----:B----4-:R-:W3:Y:S01]  /*2820*/  LDTM.x64 R4, tmem[UR4] ;  /* 0x00000004000479ee */ /* 0x010ee20008340000 */
[----:B------:R-:W-:Y:S01]  /*2830*/  NOP ;  /* 0x0000000000007918 */ /* 0x000fe20000000000 */
[----:B------:R-:W-:-:S05]  /*2840*/  ULEA UR4, UR13, UR9, 0xe ;  /* 0x000000090d047291 */ /* 0x000fca000f8e70ff */
[----:B---3--:R-:W-:Y:S01]  /*2850*/  VOTEU.ANY UP1, P0 ;  /* 0x0000000000ff7886 */ /* 0x008fe20000020100 */
[----:B------:R-:W-:Y:S01]  /*2860*/  VOTEU.ANY UP0, P0 ;  /* 0x0000000000ff7886 */ /* 0x000fe20000000100 */
[----:B------:R-:W-:Y:S02]  /*2870*/  F2FP.F16.F32.PACK_AB R4, R5, R4 ;  /* 0x000000040504723e */ /* 0x000fe400000000ff */
[----:B------:R-:W-:Y:S02]  /*2880*/  F2FP.F16.F32.PACK_AB R5, R7, R6 ;  /* 0x000000060705723e */ /* 0x000fe400000000ff */
[----:B------:R-:W-:Y:S02]  /*2890*/  F2FP.F16.F32.PACK_AB R12, R13, R12 ;  /* 0x0000000c0d0c723e */ /* 0x000fe400000000ff */
[----:B------:R-:W-:Y:S02]  /*28a0*/  F2FP.F16.F32.PACK_AB R6, R9, R8 ;  /* 0x000000080906723e */ /* 0x000fe400000000ff */
[----:B------:R-:W-:-:S02]  /*28b0*/  F2FP.F16.F32.PACK_AB R7, R11, R10 ;  /* 0x0000000a0b07723e */ /* 0x000fc400000000ff */
[----:B------:R-:W-:Y:S02]  /*28c0*/  F2FP.F16.F32.PACK_AB R13, R15, R14 ;  /* 0x0000000e0f0d723e */ /* 0x000fe400000000ff */
[----:B------:R-:W-:Y:S01]  /*28d0*/  F2FP.F16.F32.PACK_AB R20, R21, R20 ;  /* 0x000000141514723e */ /* 0x000fe200000000ff */
[----:B--2---:R2:W-:Y:S01]  /*28e0*/  STS.128 [R2+UR9], R4 ;  /* 0x0000000402007988 */ /* 0x0045e20008000c09 */
[----:B------:R-:W-:Y:S02]  /*28f0*/  F2FP.F16.F32.PACK_AB R14, R17, R16 ;  /* 0x00000010110e723e */ /* 0x000fe400000000ff */
[----:B------:R-:W-:Y:S02]  /*2900*/  F2FP.F16.F32.PACK_AB R15, R19, R18 ;  /* 0x00000012130f723e */ /* 0x000fe400000000ff */
[----:B------:R-:W-:Y:S02]  /*2910*/  F2FP.F16.F32.PACK_AB R21, R23, R22 ;  /* 0x000000161715723e */ /* 0x000fe400000000ff */
[----:B------:R-:W-:Y:S01]  /*2920*/  F2FP.F16.F32.PACK_AB R28, R29, R28 ;  /* 0x0000001c1d1c723e */ /* 0x000fe200000000ff */
[----:B------:R2:W-:Y:S01]  /*2930*/  STS.128 [R0+UR9], R12 ;  /* 0x0000000c00007988 */ /* 0x0005e20008000c09 */
[----:B------:R-:W-:-:S02]  /*2940*/  F2FP.F16.F32.PACK_AB R22, R25, R24 ;  /* 0x000000181916723e */ /* 0x000fc400000000ff */
[----:B------:R-:W-:Y:S02]  /*2950*/  F2FP.F16.F32.PACK_AB R23, R27, R26 ;  /* 0x0000001a1b17723e */ /* 0x000fe400000000ff */
[----:B------:R-:W-:Y:S02]  /*2960*/  F2FP.F16.F32.PACK_AB R29, R31, R30 ;  /* 0x0000001e1f1d723e */ /* 0x000fe400000000ff */
[----:B------:R-:W-:Y:S01]  /*2970*/  F2FP.F16.F32.PACK_AB R36, R37, R36 ;  /* 0x000000242524723e */ /* 0x000fe200000000ff */
[----:B------:R2:W-:Y:S01]  /*2980*/  STS.128 [R3+UR9], R20 ;  /* 0x0000001403007988 */ /* 0x0005e20008000c09 */
[----:B------:R-:W-:Y:S02]  /*2990*/  F2FP.F16.F32.PACK_AB R30, R33, R32 ;  /* 0x00000020211e723e */ /* 0x000fe400000000ff */
[----:B------:R-:W-:Y:S02]  /*29a0*/  F2FP.F16.F32.PACK_AB R31, R35, R34 ;  /* 0x00000022231f723e */ /* 0x000fe400000000ff */
[----:B------:R-:W-:-:S02]  /*29b0*/  F2FP.F16.F32.PACK_AB R37, R39, R38 ;  /* 0x000000262725723e */ /* 0x000fc400000000ff */
[----:B------:R-:W-:Y:S02]  /*29c0*/  F2FP.F16.F32.PACK_AB R44, R45, R44 ;  /* 0x0000002c2d2c723e */ /* 0x000fe400000000ff */
[----:B------:R-:W-:Y:S02]  /*29d0*/  LOP3.LUT R8, R2, 0x30, RZ, 0x3c, !PT ;  /* 0x0000003002087812 */ /* 0x000fe400078e3cff */
[----:B------:R-:W-:Y:S02]  /*29e0*/  F2FP.F16.F32.PACK_AB R38, R41, R40 ;  /* 0x000000282926723e */ /* 0x000fe400000000ff */
[----:B------:R-:W-:Y:S01]  /*29f0*/  F2FP.F16.F32.PACK_AB R39, R43, R42 ;  /* 0x0000002a2b27723e */ /* 0x000fe200000000ff */
[----:B------:R2:W-:Y:S01]  /*2a00*/  STS.128 [R8+UR9], R28 ;  /* 0x0000001c08007988 */ /* 0x0005e20008000c09 */
[----:B------:R-:W-:Y:S02]  /*2a10*/  F2FP.F16.F32.PACK_AB R45, R47, R46 ;  /* 0x0000002e2f2d723e */ /* 0x000fe400000000ff */
[----:B------:R-:W-:-:S02]  /*2a20*/  F2FP.F16.F32.PACK_AB R52, R53, R52 ;  /* 0x000000343534723e */ /* 0x000fc400000000ff */
[C---:B------:R-:W-:Y:S02]  /*2a30*/  LOP3.LUT R9, R2.reuse, 0x40, RZ, 0x3c, !PT ;  /* 0x0000004002097812 */ /* 0x040fe400078e3cff */
[----:B------:R-:W-:Y:S02]  /*2a40*/  F2FP.F16.F32.PACK_AB R46, R49, R48 ;  /* 0x00000030312e723e */ /* 0x000fe400000000ff */
[----:B------:R-:W-:Y:S01]  /*2a50*/  F2FP.F16.F32.PACK_AB R47, R51, R50 ;  /* 0x00000032332f723e */ /* 0x000fe200000000ff */
[----:B------:R2:W-:Y:S01]  /*2a60*/  STS.128 [R9+UR9], R36 ;  /* 0x0000002409007988 */ /* 0x0005e20008000c09 */
[----:B------:R-:W-:Y:S02]  /*2a70*/  F2FP.F16.F32.PACK_AB R53, R55, R54 ;  /* 0x000000363735723e */ /* 0x000fe400000000ff */
[----:B------:R-:W-:Y:S02]  /*2a80*/  F2FP.F16.F32.PACK_AB R60, R61, R60 ;  /* 0x0000003c3d3c723e */ /* 0x000fe400000000ff */
[----:B------:R-:W-:-:S02]  /*2a90*/  LOP3.LUT R10, R2, 0x50, RZ, 0x3c, !PT ;  /* 0x00000050020a7812 */ /* 0x000fc400078e3cff */
[----:B------:R-:W-:Y:S02]  /*2aa0*/  F2FP.F16.F32.PACK_AB R54, R57, R56 ;  /* 0x000000383936723e */ /* 0x000fe400000000ff */
[----:B------:R-:W-:Y:S01]  /*2ab0*/  F2FP.F16.F32.PACK_AB R55, R59, R58 ;  /* 0x0000003a3b37723e */ /* 0x000fe200000000ff */
[----:B------:R2:W-:Y:S01]  /*2ac0*/  STS.128 [R10+UR9], R44 ;  /* 0x0000002c0a007988 */ /* 0x0005e20008000c09 */
[----:B------:R-:W-:Y:S02]  /*2ad0*/  F2FP.F16.F32.PACK_AB R61, R63, R62 ;  /* 0x0000003e3f3d723e */ /* 0x000fe400000000ff */
[C---:B------:R-:W-:Y:S02]  /*2ae0*/  LOP3.LUT R11, R2.reuse, 0x60, RZ, 0x3c, !PT ;  /* 0x00000060020b7812 */ /* 0x040fe400078e3cff */
[----:B------:R-:W-:Y:S02]  /*2af0*/  F2FP.F16.F32.PACK_AB R62, R65, R64 ;  /* 0x00000040413e723e */ /* 0x000fe400000000ff */
[----:B------:R-:W-:Y:S01]  /*2b00*/  F2FP.F16.F32.PACK_AB R63, R67, R66 ;  /* 0x00000042433f723e */ /* 0x000fe200000000ff */
[----:B------:R2:W-:Y:S01]  /*2b10*/  STS.128 [R11+UR9], R52 ;  /* 0x000000340b007988 */ /* 0x0005e20008000c09 */
[----:B------:R-:W-:-:S05]  /*2b20*/  LOP3.LUT R16, R2, 0x70, RZ, 0x3c, !PT ;  /* 0x0000007002107812 */ /* 0x000fca00078e3cff */
[----:B------:R2:W-:Y:S01]  /*2b30*/  STS.128 [R16+UR9], R60 ;  /* 0x0000003c10007988 */ /* 0x0005e20008000c09 */
[----:B------:R3:W-:Y:S06]  /*2b40*/  MEMBAR.ALL.CTA ;  /* 0x0000000000007992 */ /* 0x0007ec0000008000 */
[----:B---3--:R-:W3:Y:S02]  /*2b50*/  FENCE.VIEW.ASYNC.S ;  /* 0x00000000000073c6 */ /* 0x008ee40000000000 */
[----:B---3--:R-:W-:Y:S06]  /*2b60*/  BAR.SYNC.DEFER_BLOCKING 0x0 ;  /* 0x0000000000007b1d */ /* 0x008fec0000010000 */
[----:B------:R2:W-:Y:S01]  /*2b70*/  @UP1 UTMASTG.2D [UR4], [UR10] ;  /* 0x000000040a0013b5 */ /* 0x0005e20008008000 */
[----:B------:R0:W-:Y:S01]  /*2b80*/  UTMACMDFLUSH ;  /* 0x00000000000079b7 */ /* 0x0001e20000000000 */
[----:B------:R-:W-:-:S04]  /*2b90*/  DEPBAR.LE SB0, 0x0 ;  /* 0x000080000000791a */ /* 0x000fc80000000000 */
[----:B------:R-:W-:Y:S08]  /*2ba0*/  BAR.SYNC.DEFER_BLOCKING 0x0 ;  /* 0x0000000000007b1d */ /* 0x000ff00000010000 */
[----:B------:R-:W-:Y:S06]  /*2bb0*/  BAR.SYNC.DEFER_BLOCKING 0x0 ;  /* 0x0000000000007b1d */ /* 0x000fec0000010000 */
[----:B--2---:R-:W-:Y:S05]  /*2bc0*/  @P2 BRA `(.L_x_67) ;  /* 0x0000000000a02947 */ /* 0x004fea0003800000 */
[----:B------:R-:W2:Y:S01]  /*2bd0*/  S2UR UR5, SR_CgaCtaId ;  /* 0x00000000000579c3 */ /* 0x000ea20000008800 */
[----:B------:R-:W-:Y:S01]  /*2be0*/  NOP ;  /* 0x0000000000007918 */ /* 0x000fe20000000000 */
[----:B------:R-:W-:Y:S01]  /*2bf0*/  UMOV UR4, 0x50 ;  /* 0x0000005000047882 */ /* 0x000fe20000000000 */
[----:B------:R-:W-:Y:S02]  /*2c00*/  IMAD.U32 R0, RZ, RZ, UR8 ;  /* 0x00000008ff007e24 */ /* 0x000fe4000f8e00ff */
[----:B------:R-:W-:Y:S02]  /*2c10*/  IMAD.MOV.U32 R3, RZ, RZ, 0xf ;  /* 0x0000000fff037424 */ /* 0x000fe400078e00ff */
[----:B------:R-:W-:Y:S01]  /*2c20*/  IMAD.MOV.U32 R7, RZ, RZ, 0x1 ;  /* 0x00000001ff077424 */ /* 0x000fe200078e00ff */
[----:B------:R-:W-:-:S04]  /*2c30*/  LOP3.LUT R0, R0, 0xffff, RZ, 0xc0, !PT ;  /* 0x0000ffff00007812 */ /* 0x000fc800078ec0ff */
[----:B------:R-:W-:-:S05]  /*2c40*/  SHF.R.U32.HI R0, RZ, 0x5, R0 ;  /* 0x00000005ff007819 */ /* 0x000fca0000011600 */
[----:B------:R-:W-:Y:S01]  /*2c50*/  VIADD R2, R0, 0x10 ;  /* 0x0000001000027836 */ /* 0x000fe20000000000 */
[----:B------:R-:W-:Y:S01]  /*2c60*/  SHF.L.U32 R0, R3, R0, RZ ;  /* 0x0000000003007219 */ /* 0x000fe200000006ff */
[----:B--2---:R-:W-:-:S03]  /*2c70*/  ULEA UR6, UR5, UR4, 0x18 ;  /* 0x0000000405067291 */ /* 0x004fc6000f8ec0ff */
[----:B------:R-:W-:-:S04]  /*2c80*/  SHF.L.U32 R3, R7, R2, RZ ;  /* 0x0000000207037219 */ /* 0x000fc800000006ff */
[----:B------:R-:W-:Y:S02]  /*2c90*/  LOP3.LUT R0, R3, R0, RZ, 0xfc, !PT ;  /* 0x0000000003007212 */ /* 0x000fe400078efcff */
[----:B------:R-:W2:Y:S02]  /*2ca0*/  LDS R5, [UR6] ;  /* 0x00000006ff057984 */ /* 0x000ea40008000800 */
[C---:B------:R-:W-:Y:S02]  /*2cb0*/  LOP3.LUT R2, R0.reuse, 0xffff, RZ, 0xc0, !PT ;  /* 0x0000ffff00027812 */ /* 0x040fe400078ec0ff */
[----:B--2---:R-:W-:-:S04]  /*2cc0*/  LOP3.LUT R3, R0, 0xffff, R5, 0x80, !PT ;  /* 0x0000ffff00037812 */ /* 0x004fc800078e8005 */
[----:B------:R-:W-:-:S13]  /*2cd0*/  ISETP.NE.AND P0, PT, R3, R2, PT ;  /* 0x000000020300720c */ /* 0x000fda0003f05270 */
[----:B------:R-:W-:Y:S05]  /*2ce0*/  @P0 BRA `(.L_x_68) ;  /* 0x0000000000500947 */ /* 0x000fea0003800000 */
[----:B------:R-:W-:Y:S02]  /*2cf0*/  SHF.R.U32.HI R5, RZ, 0x10, R5 ;  /* 0x00000010ff057819 */ /* 0x000fe40000011605 */
[----:B------:R-:W-:-:S04]  /*2d00*/  SHF.R.U32.HI R2, RZ, 0x10, R0 ;  /* 0x00000010ff027819 */ /* 0x000fc80000011600 */
[----:B------:R-:W-:-:S04]  /*2d10*/  LOP3.LUT R5, R5, R2, RZ, 0xc0, !PT ;  /* 0x0000000205057212 */ /* 0x000fc800078ec0ff */
[----:B------:R-:W-:-:S13]  /*2d20*/  ISETP.NE.AND P0, PT, R5, R2, PT ;  /* 0x000000020500720c */ /* 0x000fda0003f05270 */
[----:B------:R-:W-:Y:S05]  /*2d30*/  @P0 BRA `(.L_x_69) ;  /* 0x0000000000300947 */ /* 0x000fea0003800000 */
[----:B------:R-:W-:Y:S01]  /*2d40*/  R2UR UR4, R0 ;  /* 0x00000000000472ca */ /* 0x000fe200000e0000 */
[----:B------:R-:W-:Y:S01]  /*2d50*/  VOTEU.ANY UR5, UPT, PT ;  /* 0x0000000000057886 */ /* 0x000fe200038e0100 */
[----:B------:R-:W2:Y:S01]  /*2d60*/  S2R R0, SR_LANEID ;  /* 0x0000000000007919 */ /* 0x000ea20000000000 */
[----:B------:R-:W-:-:S10]  /*2d70*/  UFLO.U32 UR5, UR5 ;  /* 0x00000005000572bd */ /* 0x000fd400080e0000 */
[----:B------:R-:W-:-:S06]  /*2d80*/  ULOP3.LUT UR4, URZ, UR4, URZ, 0x33, !UPT ;  /* 0x00000004ff047292 */ /* 0x000fcc000f8e33ff */
[----:B------:R-:W-:-:S04]  /*2d90*/  IMAD.U32 R2, RZ, RZ, UR4 ;  /* 0x00000004ff027e24 */ /* 0x000fc8000f8e00ff */
[----:B------:R-:W3:Y:S02]  /*2da0*/  REDUX UR7, R2 ;  /* 0x00000000020773c4 */ /* 0x000ee40000000000 */
[----:B------:R4:W-:Y:S01]  /*2db0*/  UTCATOMSWS.AND URZ, UR4 ;  /* 0x0000000400ff79e3 */ /* 0x0009e20008000000 */
[----:B--2---:R-:W-:Y:S01]  /*2dc0*/  ISETP.EQ.U32.AND P0, PT, R0, UR5, PT ;  /* 0x0000000500007c0c */ /* 0x004fe2000bf02070 */
[----:B---3--:R-:W-:-:S12]  /*2dd0*/  IMAD.U32 R0, RZ, RZ, UR7 ;  /* 0x00000007ff007e24 */ /* 0x008fd8000f8e00ff */
[----:B------:R4:W-:Y:S01]  /*2de0*/  @P0 ATOMS.AND RZ, [UR6], R0 ;  /* 0x00000000ffff098c */ /* 0x0009e2000a800006 */
[----:B------:R-:W-:Y:S05]  /*2df0*/  BRA `(.L_x_67) ;  /* 0x0000000000147947 */ /* 0x000fea0003800000 */
.L_x_69:
[----:B------:R-:W-:-:S07]  /*2e00*/  MOV R2, 0x2e20 ;  /* 0x00002e2000027802 */ /* 0x000fce0000000f00 */
[----:B-1----:R-:W-:Y:S05]  /*2e10*/  CALL.REL.NOINC `($__internal_0_$__cuda_sm10x_tcgen05_guardrail_trap_col_being_dealloced_not_returned_by_alloc) ;  /* 0x0000000000447944 */ /* 0x002fea0003c00000 */
[----:B------:R-:W-:Y:S05]  /*2e20*/  BRA `(.L_x_67) ;  /* 0x0000000000087947 */ /* 0x000fea0003800000 */
.L_x_68:
[----:B------:R-:W-:-:S07]  /*2e30*/  MOV R2, 0x2e50 ;  /* 0x00002e5000027802 */ /* 0x000fce0000000f00 */
[----:B-1----:R-:W-:Y:S05]  /*2e40*/  CALL.REL.NOINC `($__internal_2_$__cuda_sm10x_tcgen05_guardrail_trap_unallocated_columns_being_dealloced) ;  /* 0x0000000000507944 */ /* 0x002fea0003c00000 */
.L_x_67:
[----:B------:R-:W-:Y:S01]  /*2e50*/  NOP ;  /* 0x0000000000007918 */ /* 0x000fe20000000000 */
[----:B----4-:R-:W-:Y:S05]  /*2e60*/  EXIT ;  /* 0x000000000000794d */ /* 0x010fea0003800000 */
.L_x_56:
[----:B------:R-:W2:Y:S02]  /*2e70*/  SYNCS.PHASECHK.TRANS64.TRYWAIT P0, [UR9+0x20000], RZ ;  /* 0x020000ffff0075a7 */ /* 0x000ea40008001109 */
[----:B--2---:R-:W-:Y:S05]  /*2e80*/  @!P0 BRA `(.L_x_56) ;  /* 0xfffffffc00f88947 */ /* 0x004fea000383ffff */
[----:B------:R-:W-:Y:S05]  /*2e90*/  BRA `(.L_x_70) ;  /* 0xffffffec00147947 */ /* 0x000fea000383ffff */
.L_x_58:
[----:B------:R-:W2:Y:S02]  /*2ea0*/  SYNCS.PHASECHK.TRANS64.TRYWAIT P1, [UR9+0x20010], RZ ;  /* 0x020010ffff0075a7 */ /* 0x000ea40008021109 */
[----:B--2---:R-:W-:Y:S05]  /*2eb0*/  @!P1 BRA `(.L_x_58) ;  /* 0xfffffffc00f89947 */ /* 0x004fea000383ffff */
[----:B------:R-:W-:Y:S05]  /*2ec0*/  BRA `(.L_x_71) ;  /* 0xfffffff000087947 */ /* 0x000fea000383ffff */
.L_x_59:
[----:B------:R-:W3:Y:S02]  /*2ed0*/  SYNCS.PHASECHK.TRANS64.TRYWAIT P0, [UR50+0x20000], R3 ;  /* 0x02000003ff0075a7 */ /* 0x000ee40008001132 */
[----:B---3--:R-:W-:Y:S05]  /*2ee0*/  @!P0 BRA `(.L_x_59) ;  /* 0xfffffffc00f88947 */ /* 0x008fea000383ffff */
[----:B------:R-:W-:Y:S05]  /*2ef0*/  BRA `(.L_x_72) ;  /* 0xfffffff0008c7947 */ /* 0x000fea000383ffff */
.L_x_61:
[----:B------:R-:W3:Y:S02]  /*2f00*/  SYNCS.PHASECHK.TRANS64.TRYWAIT P0, [UR50+0x20010], R3 ;  /* 0x02001003ff0075a7 */ /* 0x000ee40008001132 */
[----:B---3--:R-:W-:Y:S05]  /*2f10*/  @!P0 BRA `(.L_x_61) ;  /* 0xfffffffc00f88947 */ /* 0x008fea000383ffff */
[----:B------:R-:W-:Y:S05]  /*2f20*/  BRA `(.L_x_73) ;  /* 0xfffffff400ac7947 */ /* 0x000fea000383ffff */
        .weak           $__internal_0_$__cuda_sm10x_tcgen05_guardrail_trap_col_being_dealloced_not_returned_by_alloc
        .type           $__internal_0_$__cuda_sm10x_tcgen05_guardrail_trap_col_being_dealloced_not_returned_by_alloc,@function
        .size           $__internal_0_$__cuda_sm10x_tcgen05_guardrail_trap_col_being_dealloced_not_returned_by_alloc,($__internal_1_$__cuda_sm10x_tcgen05_guardrail_trap_phase_invalid_during_alloc - $__internal_0_$__cuda_sm10x_tcgen05_guardrail_trap_col_being_dealloced_not_returned_by_alloc)
$__internal_0_$__cuda_sm10x_tcgen05_guardrail_trap_col_being_dealloced_not_returned_by_alloc:
[----:B------:R-:W-:Y:S05]  /*2f30*/  BPT.TRAP 0x1 ;  /* 0x000000040000795c */ /* 0x000fea0000300000 */
[----:B------:R-:W-:-:S04]  /*2f40*/  IMAD.MOV.U32 R3, RZ, RZ, 0x0 ;  /* 0x00000000ff037424 */ /* 0x000fc800078e00ff */
[----:B------:R-:W-:Y:S05]  /*2f50*/  RET.REL.NODEC R2 `(gluon_tcgen05) ;  /* 0xffffffd002287950 */ /* 0x000fea0003c3ffff */
        .weak           $__internal_1_$__cuda_sm10x_tcgen05_guardrail_trap_phase_invalid_during_alloc
        .type           $__internal_1_$__cuda_sm10x_tcgen05_guardrail_trap_phase_invalid_during_alloc,@function
        .size           $__internal_1_$__cuda_sm10x_tcgen05_guardrail_trap_phase_invalid_during_alloc,($__internal_2_$__cuda_sm10x_tcgen05_guardrail_trap_unallocated_columns_being_dealloced - $__internal_1_$__cuda_sm10x_tcgen05_guardrail_trap_phase_invalid_during_alloc)
$__internal_1_$__cuda_sm10x_tcgen05_guardrail_trap_phase_invalid_during_alloc:
[----:B------:R-:W-:Y:S05]  /*2f60*/  BPT.TRAP 0x1 ;  /* 0x000000040000795c */ /* 0x000fea0000300000 */
[----:B------:R-:W-:-:S04]  /*2f70*/  IMAD.MOV.U32 R3, RZ, RZ, 0x0 ;  /* 0x00000000ff037424 */ /* 0x000fc800078e00ff */
[----:B------:R-:W-:Y:S05]  /*2f80*/  RET.REL.NODEC R2 `(gluon_tcgen05) ;  /* 0xffffffd0021c7950 */ /* 0x000fea0003c3ffff */
        .weak           $__internal_2_$__cuda_sm10x_tcgen05_guardrail_trap_unallocated_columns_being_dealloced
        .type           $__internal_2_$__cuda_sm10x_tcgen05_guardrail_trap_unallocated_columns_being_dealloced,@function
        .size           $__internal_2_$__cuda_sm10x_tcgen05_guardrail_trap_unallocated_columns_being_dealloced,(.L_x_77 - $__internal_2_$__cuda_sm10x_tcgen05_guardrail_trap_unallocated_columns_being_dealloced)
$__internal_2_$__cuda_sm10x_tcgen05_guardrail_trap_unallocated_columns_being_dealloced:
[----:B------:R-:W-:Y:S05]  /*2f90*/  BPT.TRAP 0x1 ;  /* 0x000000040000795c */ /* 0x000fea0000300000 */
[----:B------:R-:W-:-:S04]  /*2fa0*/  IMAD.MOV.U32 R3, RZ, RZ, 0x0 ;  /* 0x00000000ff037424 */ /* 0x000fc800078e00ff */
[----:B------:R-:W-:Y:S05]  /*2fb0*/  RET.REL.NODEC R2 `(gluon_tcgen05) ;  /* 0xffffffd002107950 */ /* 0x000fea0003c3ffff */
.L_x_74:
[----:B------:R-:W-:-:S00]  /*2fc0*/  BRA `(.L_x_74) ;  /* 0xfffffffc00fc7947 */ /* 0x000fc0000383ffff */
[----:B------:R-:W-:-:S00]  /*2fd0*/  NOP ;  /* 0x0000000000007918 */ /* 0x000fc00000000000 */
        /* <DEDUP_REMOVED lines=10> */
.L_x_77:


//--------------------- .nv.shared.gluon_tcgen05  --------------------------
	.section	.nv.shared.gluon_tcgen05,"aw",@nobits
	.sectionflags	@""
	.align	16
	.zero		1024


//--------------------- .nv.shared.reserved.0     --------------------------
	.section	.nv.shared.reserved.0,"aw",@nobits
	.align	8
	.weak		__nv_reservedSMEM_offset_0_alias
	.size		__nv_reservedSMEM_offset_0_alias, 0, 64
	.other		__nv_reservedSMEM_offset_0_alias,@"STO_CUDA_RESERVED_SHARED STV_DEFAULT"
__nv_reservedSMEM_offset_0_alias:
	.zero		0
.nv.shared.reserved.0:
	.zero		64
	.weak		__nv_reservedSMEM_allocation_phase
	.type		__nv_reservedSMEM_allocation_phase,@object
	.size		__nv_reservedSMEM_allocation_phase,(.L_0 - __nv_reservedSMEM_allocation_phase)
__nv_reservedSMEM_allocation_phase:
	.zero		1
.L_0:
	.zero		7
	.weak		__nv_reservedSMEM_devtool_atexit_pc
	.type		__nv_reservedSMEM_devtool_atexit_pc,@object
	.size		__nv_reservedSMEM_devtool_atexit_pc,(__nv_reservedSMEM_allocation_mask - __nv_reservedSMEM_devtool_atexit_pc)
__nv_reservedSMEM_devtool_atexit_pc:
	.zero		8
	.weak		__nv_reservedSMEM_allocation_mask
	.type		__nv_reservedSMEM_allocation_mask,@object
	.size		__nv_reservedSMEM_allocation_mask,(.L_2 - __nv_reservedSMEM_allocation_mask)
__nv_reservedSMEM_allocation_mask:
	.zero		4
.L_2:


//--------------------- .nv.constant0.gluon_tcgen05 --------------------------
	.section	.nv.constant0.gluon_tcgen05,"a",@progbits
	.sectionflags	@""
	.align	4
.nv.constant0.gluon_tcgen05:
	.zero		976


//--------------------- SYMBOLS --------------------------

	.type		.nv.reservedSmem.offset0,@object
	.size		.nv.reservedSmem.offset0,0x4
	.type		.nv.reservedSmem.cap,@object
	.size		.nv.reservedSmem.cap,0x4
